//
// Generated by NVIDIA NVVM Compiler
//
// Compiler Build ID: CL-36424714
// Cuda compilation tools, release 13.0, V13.0.88
// Based on NVVM 20.0.0
//

.version 9.0
.target sm_100
.address_size 64

	// .globl	_Z10mysgemm_v3ILi128ELi128ELi8ELi8ELi8EEviiifPfS0_fS0_
// _ZZ10mysgemm_v3ILi128ELi128ELi8ELi8ELi8EEviiifPfS0_fS0_E2As has been demoted
// _ZZ10mysgemm_v3ILi128ELi128ELi8ELi8ELi8EEviiifPfS0_fS0_E2Bs has been demoted

.visible .entry _Z10mysgemm_v3ILi128ELi128ELi8ELi8ELi8EEviiifPfS0_fS0_(
	.param .u32 _Z10mysgemm_v3ILi128ELi128ELi8ELi8ELi8EEviiifPfS0_fS0__param_0,
	.param .u32 _Z10mysgemm_v3ILi128ELi128ELi8ELi8ELi8EEviiifPfS0_fS0__param_1,
	.param .u32 _Z10mysgemm_v3ILi128ELi128ELi8ELi8ELi8EEviiifPfS0_fS0__param_2,
	.param .f32 _Z10mysgemm_v3ILi128ELi128ELi8ELi8ELi8EEviiifPfS0_fS0__param_3,
	.param .u64 .ptr .align 1 _Z10mysgemm_v3ILi128ELi128ELi8ELi8ELi8EEviiifPfS0_fS0__param_4,
	.param .u64 .ptr .align 1 _Z10mysgemm_v3ILi128ELi128ELi8ELi8ELi8EEviiifPfS0_fS0__param_5,
	.param .f32 _Z10mysgemm_v3ILi128ELi128ELi8ELi8ELi8EEviiifPfS0_fS0__param_6,
	.param .u64 .ptr .align 1 _Z10mysgemm_v3ILi128ELi128ELi8ELi8ELi8EEviiifPfS0_fS0__param_7
)
{
	.reg .pred 	%p<3>;
	.reg .b32 	%r<78>;
	.reg .b32 	%f<1103>;
	.reg .b64 	%rd<68>;
	// demoted variable
	.shared .align 4 .b8 _ZZ10mysgemm_v3ILi128ELi128ELi8ELi8ELi8EEviiifPfS0_fS0_E2As[4096];
	// demoted variable
	.shared .align 4 .b8 _ZZ10mysgemm_v3ILi128ELi128ELi8ELi8ELi8EEviiifPfS0_fS0_E2Bs[4096];
	ld.param.u32 	%r5, [_Z10mysgemm_v3ILi128ELi128ELi8ELi8ELi8EEviiifPfS0_fS0__param_2];
	ld.param.u64 	%rd10, [_Z10mysgemm_v3ILi128ELi128ELi8ELi8ELi8EEviiifPfS0_fS0__param_4];
	ld.param.u64 	%rd11, [_Z10mysgemm_v3ILi128ELi128ELi8ELi8ELi8EEviiifPfS0_fS0__param_5];
	cvta.to.global.u64 	%rd12, %rd10;
	cvta.to.global.u64 	%rd13, %rd11;
	mov.u32 	%r6, %ctaid.x;
	mov.u32 	%r7, %ctaid.y;
	mov.u32 	%r1, %tid.x;
	mul.lo.s32 	%r8, %r7, %r5;
	shl.b32 	%r9, %r8, 7;
	mul.wide.s32 	%rd14, %r9, 4;
	add.s64 	%rd67, %rd12, %rd14;
	shl.b32 	%r10, %r6, 7;
	mul.wide.u32 	%rd15, %r10, 4;
	add.s64 	%rd66, %rd13, %rd15;
	setp.lt.s32 	%p1, %r5, 1;
	mov.f32 	%f1039, 0f00000000;
	mov.f32 	%f1040, %f1039;
	mov.f32 	%f1041, %f1039;
	mov.f32 	%f1042, %f1039;
	mov.f32 	%f1043, %f1039;
	mov.f32 	%f1044, %f1039;
	mov.f32 	%f1045, %f1039;
	mov.f32 	%f1046, %f1039;
	mov.f32 	%f1047, %f1039;
	mov.f32 	%f1048, %f1039;
	mov.f32 	%f1049, %f1039;
	mov.f32 	%f1050, %f1039;
	mov.f32 	%f1051, %f1039;
	mov.f32 	%f1052, %f1039;
	mov.f32 	%f1053, %f1039;
	mov.f32 	%f1054, %f1039;
	mov.f32 	%f1055, %f1039;
	mov.f32 	%f1056, %f1039;
	mov.f32 	%f1057, %f1039;
	mov.f32 	%f1058, %f1039;
	mov.f32 	%f1059, %f1039;
	mov.f32 	%f1060, %f1039;
	mov.f32 	%f1061, %f1039;
	mov.f32 	%f1062, %f1039;
	mov.f32 	%f1063, %f1039;
	mov.f32 	%f1064, %f1039;
	mov.f32 	%f1065, %f1039;
	mov.f32 	%f1066, %f1039;
	mov.f32 	%f1067, %f1039;
	mov.f32 	%f1068, %f1039;
	mov.f32 	%f1069, %f1039;
	mov.f32 	%f1070, %f1039;
	mov.f32 	%f1071, %f1039;
	mov.f32 	%f1072, %f1039;
	mov.f32 	%f1073, %f1039;
	mov.f32 	%f1074, %f1039;
	mov.f32 	%f1075, %f1039;
	mov.f32 	%f1076, %f1039;
	mov.f32 	%f1077, %f1039;
	mov.f32 	%f1078, %f1039;
	mov.f32 	%f1079, %f1039;
	mov.f32 	%f1080, %f1039;
	mov.f32 	%f1081, %f1039;
	mov.f32 	%f1082, %f1039;
	mov.f32 	%f1083, %f1039;
	mov.f32 	%f1084, %f1039;
	mov.f32 	%f1085, %f1039;
	mov.f32 	%f1086, %f1039;
	mov.f32 	%f1087, %f1039;
	mov.f32 	%f1088, %f1039;
	mov.f32 	%f1089, %f1039;
	mov.f32 	%f1090, %f1039;
	mov.f32 	%f1091, %f1039;
	mov.f32 	%f1092, %f1039;
	mov.f32 	%f1093, %f1039;
	mov.f32 	%f1094, %f1039;
	mov.f32 	%f1095, %f1039;
	mov.f32 	%f1096, %f1039;
	mov.f32 	%f1097, %f1039;
	mov.f32 	%f1098, %f1039;
	mov.f32 	%f1099, %f1039;
	mov.f32 	%f1100, %f1039;
	mov.f32 	%f1101, %f1039;
	mov.f32 	%f1102, %f1039;
	@%p1 bra 	$L__BB0_3;
	ld.param.u32 	%r75, [_Z10mysgemm_v3ILi128ELi128ELi8ELi8ELi8EEviiifPfS0_fS0__param_2];
	ld.param.u32 	%r72, [_Z10mysgemm_v3ILi128ELi128ELi8ELi8ELi8EEviiifPfS0_fS0__param_1];
	and.b32  	%r12, %r1, 127;
	shr.u32 	%r13, %r1, 7;
	and.b32  	%r14, %r1, 7;
	shr.u32 	%r15, %r1, 3;
	mad.lo.s32 	%r16, %r15, %r75, %r14;
	shl.b32 	%r17, %r75, 5;
	shl.b32 	%r18, %r75, 6;
	add.s32 	%r19, %r16, %r18;
	add.s32 	%r20, %r19, %r17;
	mad.lo.s32 	%r21, %r13, %r72, %r12;
	shl.b32 	%r22, %r72, 1;
	shl.b32 	%r23, %r72, 2;
	add.s32 	%r24, %r21, %r23;
	add.s32 	%r25, %r24, %r22;
	mul.wide.u32 	%rd3, %r20, 4;
	mul.wide.s32 	%rd4, %r25, 4;
	mov.b32 	%r77, 0;
	mov.f32 	%f1039, 0f00000000;
$L__BB0_2:
	ld.param.u32 	%r76, [_Z10mysgemm_v3ILi128ELi128ELi8ELi8ELi8EEviiifPfS0_fS0__param_2];
	ld.param.u32 	%r73, [_Z10mysgemm_v3ILi128ELi128ELi8ELi8ELi8EEviiifPfS0_fS0__param_1];
	shr.u32 	%r27, %r1, 3;
	and.b32  	%r28, %r1, 7;
	mad.lo.s32 	%r29, %r27, %r76, %r28;
	mul.wide.u32 	%rd16, %r29, 4;
	add.s64 	%rd17, %rd67, %rd16;
	ld.global.f32 	%f197, [%rd17];
	mov.u32 	%r30, _ZZ10mysgemm_v3ILi128ELi128ELi8ELi8ELi8EEviiifPfS0_fS0_E2As;
	shl.b32 	%r31, %r1, 2;
	add.s32 	%r32, %r30, %r31;
	st.shared.f32 	[%r32], %f197;
	shl.b32 	%r33, %r76, 5;
	add.s32 	%r34, %r29, %r33;
	mul.wide.u32 	%rd18, %r34, 4;
	add.s64 	%rd19, %rd67, %rd18;
	ld.global.f32 	%f198, [%rd19];
	st.shared.f32 	[%r32+1024], %f198;
	shl.b32 	%r35, %r76, 6;
	add.s32 	%r36, %r29, %r35;
	mul.wide.u32 	%rd20, %r36, 4;
	add.s64 	%rd21, %rd67, %rd20;
	ld.global.f32 	%f199, [%rd21];
	st.shared.f32 	[%r32+2048], %f199;
	add.s64 	%rd22, %rd67, %rd3;
	ld.global.f32 	%f200, [%rd22];
	st.shared.f32 	[%r32+3072], %f200;
	shr.u32 	%r37, %r1, 7;
	and.b32  	%r38, %r1, 127;
	mad.lo.s32 	%r39, %r37, %r73, %r38;
	mul.wide.s32 	%rd23, %r39, 4;
	add.s64 	%rd24, %rd66, %rd23;
	ld.global.f32 	%f201, [%rd24];
	mov.u32 	%r40, _ZZ10mysgemm_v3ILi128ELi128ELi8ELi8ELi8EEviiifPfS0_fS0_E2Bs;
	add.s32 	%r41, %r40, %r31;
	st.shared.f32 	[%r41], %f201;
	shl.b32 	%r42, %r73, 1;
	add.s32 	%r43, %r39, %r42;
	mul.wide.s32 	%rd25, %r43, 4;
	add.s64 	%rd26, %rd66, %rd25;
	ld.global.f32 	%f202, [%rd26];
	st.shared.f32 	[%r41+1024], %f202;
	shl.b32 	%r44, %r73, 2;
	add.s32 	%r45, %r39, %r44;
	mul.wide.s32 	%rd27, %r45, 4;
	add.s64 	%rd28, %rd66, %rd27;
	ld.global.f32 	%f203, [%rd28];
	st.shared.f32 	[%r41+2048], %f203;
	add.s64 	%rd29, %rd66, %rd4;
	ld.global.f32 	%f204, [%rd29];
	st.shared.f32 	[%r41+3072], %f204;
	bar.sync 	0;
	add.s64 	%rd67, %rd67, 32;
	shl.b32 	%r46, %r1, 4;
	and.b32  	%r47, %r46, 16128;
	add.s32 	%r48, %r30, %r47;
	ld.shared.f32 	%f205, [%r48];
	shl.b32 	%r49, %r1, 5;
	and.b32  	%r50, %r49, 480;
	add.s32 	%r51, %r40, %r50;
	ld.shared.f32 	%f206, [%r51];
	fma.rn.f32 	%f207, %f205, %f206, %f1102;
	ld.shared.f32 	%f208, [%r48+4];
	ld.shared.f32 	%f209, [%r51+4];
	fma.rn.f32 	%f210, %f208, %f209, %f1101;
	ld.shared.f32 	%f211, [%r48+8];
	ld.shared.f32 	%f212, [%r51+8];
	fma.rn.f32 	%f213, %f211, %f212, %f1100;
	ld.shared.f32 	%f214, [%r48+12];
	ld.shared.f32 	%f215, [%r51+12];
	fma.rn.f32 	%f216, %f214, %f215, %f1099;
	ld.shared.f32 	%f217, [%r48+16];
	ld.shared.f32 	%f218, [%r51+16];
	fma.rn.f32 	%f219, %f217, %f218, %f1098;
	ld.shared.f32 	%f220, [%r48+20];
	ld.shared.f32 	%f221, [%r51+20];
	fma.rn.f32 	%f222, %f220, %f221, %f1097;
	ld.shared.f32 	%f223, [%r48+24];
	ld.shared.f32 	%f224, [%r51+24];
	fma.rn.f32 	%f225, %f223, %f224, %f1096;
	ld.shared.f32 	%f226, [%r48+28];
	ld.shared.f32 	%f227, [%r51+28];
	fma.rn.f32 	%f228, %f226, %f227, %f1095;
	ld.shared.f32 	%f229, [%r48+32];
	fma.rn.f32 	%f230, %f229, %f206, %f1094;
	ld.shared.f32 	%f231, [%r48+36];
	fma.rn.f32 	%f232, %f231, %f209, %f1093;
	ld.shared.f32 	%f233, [%r48+40];
	fma.rn.f32 	%f234, %f233, %f212, %f1092;
	ld.shared.f32 	%f235, [%r48+44];
	fma.rn.f32 	%f236, %f235, %f215, %f1091;
	ld.shared.f32 	%f237, [%r48+48];
	fma.rn.f32 	%f238, %f237, %f218, %f1090;
	ld.shared.f32 	%f239, [%r48+52];
	fma.rn.f32 	%f240, %f239, %f221, %f1089;
	ld.shared.f32 	%f241, [%r48+56];
	fma.rn.f32 	%f242, %f241, %f224, %f1088;
	ld.shared.f32 	%f243, [%r48+60];
	fma.rn.f32 	%f244, %f243, %f227, %f1087;
	ld.shared.f32 	%f245, [%r48+64];
	fma.rn.f32 	%f246, %f245, %f206, %f1086;
	ld.shared.f32 	%f247, [%r48+68];
	fma.rn.f32 	%f248, %f247, %f209, %f1085;
	ld.shared.f32 	%f249, [%r48+72];
	fma.rn.f32 	%f250, %f249, %f212, %f1084;
	ld.shared.f32 	%f251, [%r48+76];
	fma.rn.f32 	%f252, %f251, %f215, %f1083;
	ld.shared.f32 	%f253, [%r48+80];
	fma.rn.f32 	%f254, %f253, %f218, %f1082;
	ld.shared.f32 	%f255, [%r48+84];
	fma.rn.f32 	%f256, %f255, %f221, %f1081;
	ld.shared.f32 	%f257, [%r48+88];
	fma.rn.f32 	%f258, %f257, %f224, %f1080;
	ld.shared.f32 	%f259, [%r48+92];
	fma.rn.f32 	%f260, %f259, %f227, %f1079;
	ld.shared.f32 	%f261, [%r48+96];
	fma.rn.f32 	%f262, %f261, %f206, %f1078;
	ld.shared.f32 	%f263, [%r48+100];
	fma.rn.f32 	%f264, %f263, %f209, %f1077;
	ld.shared.f32 	%f265, [%r48+104];
	fma.rn.f32 	%f266, %f265, %f212, %f1076;
	ld.shared.f32 	%f267, [%r48+108];
	fma.rn.f32 	%f268, %f267, %f215, %f1075;
	ld.shared.f32 	%f269, [%r48+112];
	fma.rn.f32 	%f270, %f269, %f218, %f1074;
	ld.shared.f32 	%f271, [%r48+116];
	fma.rn.f32 	%f272, %f271, %f221, %f1073;
	ld.shared.f32 	%f273, [%r48+120];
	fma.rn.f32 	%f274, %f273, %f224, %f1072;
	ld.shared.f32 	%f275, [%r48+124];
	fma.rn.f32 	%f276, %f275, %f227, %f1071;
	ld.shared.f32 	%f277, [%r48+128];
	fma.rn.f32 	%f278, %f277, %f206, %f1070;
	ld.shared.f32 	%f279, [%r48+132];
	fma.rn.f32 	%f280, %f279, %f209, %f1069;
	ld.shared.f32 	%f281, [%r48+136];
	fma.rn.f32 	%f282, %f281, %f212, %f1068;
	ld.shared.f32 	%f283, [%r48+140];
	fma.rn.f32 	%f284, %f283, %f215, %f1067;
	ld.shared.f32 	%f285, [%r48+144];
	fma.rn.f32 	%f286, %f285, %f218, %f1066;
	ld.shared.f32 	%f287, [%r48+148];
	fma.rn.f32 	%f288, %f287, %f221, %f1065;
	ld.shared.f32 	%f289, [%r48+152];
	fma.rn.f32 	%f290, %f289, %f224, %f1064;
	ld.shared.f32 	%f291, [%r48+156];
	fma.rn.f32 	%f292, %f291, %f227, %f1063;
	ld.shared.f32 	%f293, [%r48+160];
	fma.rn.f32 	%f294, %f293, %f206, %f1062;
	ld.shared.f32 	%f295, [%r48+164];
	fma.rn.f32 	%f296, %f295, %f209, %f1061;
	ld.shared.f32 	%f297, [%r48+168];
	fma.rn.f32 	%f298, %f297, %f212, %f1060;
	ld.shared.f32 	%f299, [%r48+172];
	fma.rn.f32 	%f300, %f299, %f215, %f1059;
	ld.shared.f32 	%f301, [%r48+176];
	fma.rn.f32 	%f302, %f301, %f218, %f1058;
	ld.shared.f32 	%f303, [%r48+180];
	fma.rn.f32 	%f304, %f303, %f221, %f1057;
	ld.shared.f32 	%f305, [%r48+184];
	fma.rn.f32 	%f306, %f305, %f224, %f1056;
	ld.shared.f32 	%f307, [%r48+188];
	fma.rn.f32 	%f308, %f307, %f227, %f1055;
	ld.shared.f32 	%f309, [%r48+192];
	fma.rn.f32 	%f310, %f309, %f206, %f1054;
	ld.shared.f32 	%f311, [%r48+196];
	fma.rn.f32 	%f312, %f311, %f209, %f1053;
	ld.shared.f32 	%f313, [%r48+200];
	fma.rn.f32 	%f314, %f313, %f212, %f1052;
	ld.shared.f32 	%f315, [%r48+204];
	fma.rn.f32 	%f316, %f315, %f215, %f1051;
	ld.shared.f32 	%f317, [%r48+208];
	fma.rn.f32 	%f318, %f317, %f218, %f1050;
	ld.shared.f32 	%f319, [%r48+212];
	fma.rn.f32 	%f320, %f319, %f221, %f1049;
	ld.shared.f32 	%f321, [%r48+216];
	fma.rn.f32 	%f322, %f321, %f224, %f1048;
	ld.shared.f32 	%f323, [%r48+220];
	fma.rn.f32 	%f324, %f323, %f227, %f1047;
	ld.shared.f32 	%f325, [%r48+224];
	fma.rn.f32 	%f326, %f325, %f206, %f1046;
	ld.shared.f32 	%f327, [%r48+228];
	fma.rn.f32 	%f328, %f327, %f209, %f1045;
	ld.shared.f32 	%f329, [%r48+232];
	fma.rn.f32 	%f330, %f329, %f212, %f1044;
	ld.shared.f32 	%f331, [%r48+236];
	fma.rn.f32 	%f332, %f331, %f215, %f1043;
	ld.shared.f32 	%f333, [%r48+240];
	fma.rn.f32 	%f334, %f333, %f218, %f1042;
	ld.shared.f32 	%f335, [%r48+244];
	fma.rn.f32 	%f336, %f335, %f221, %f1041;
	ld.shared.f32 	%f337, [%r48+248];
	fma.rn.f32 	%f338, %f337, %f224, %f1040;
	ld.shared.f32 	%f339, [%r48+252];
	fma.rn.f32 	%f340, %f339, %f227, %f1039;
	ld.shared.f32 	%f341, [%r51+512];
	fma.rn.f32 	%f342, %f205, %f341, %f207;
	ld.shared.f32 	%f343, [%r51+516];
	fma.rn.f32 	%f344, %f208, %f343, %f210;
	ld.shared.f32 	%f345, [%r51+520];
	fma.rn.f32 	%f346, %f211, %f345, %f213;
	ld.shared.f32 	%f347, [%r51+524];
	fma.rn.f32 	%f348, %f214, %f347, %f216;
	ld.shared.f32 	%f349, [%r51+528];
	fma.rn.f32 	%f350, %f217, %f349, %f219;
	ld.shared.f32 	%f351, [%r51+532];
	fma.rn.f32 	%f352, %f220, %f351, %f222;
	ld.shared.f32 	%f353, [%r51+536];
	fma.rn.f32 	%f354, %f223, %f353, %f225;
	ld.shared.f32 	%f355, [%r51+540];
	fma.rn.f32 	%f356, %f226, %f355, %f228;
	fma.rn.f32 	%f357, %f229, %f341, %f230;
	fma.rn.f32 	%f358, %f231, %f343, %f232;
	fma.rn.f32 	%f359, %f233, %f345, %f234;
	fma.rn.f32 	%f360, %f235, %f347, %f236;
	fma.rn.f32 	%f361, %f237, %f349, %f238;
	fma.rn.f32 	%f362, %f239, %f351, %f240;
	fma.rn.f32 	%f363, %f241, %f353, %f242;
	fma.rn.f32 	%f364, %f243, %f355, %f244;
	fma.rn.f32 	%f365, %f245, %f341, %f246;
	fma.rn.f32 	%f366, %f247, %f343, %f248;
	fma.rn.f32 	%f367, %f249, %f345, %f250;
	fma.rn.f32 	%f368, %f251, %f347, %f252;
	fma.rn.f32 	%f369, %f253, %f349, %f254;
	fma.rn.f32 	%f370, %f255, %f351, %f256;
	fma.rn.f32 	%f371, %f257, %f353, %f258;
	fma.rn.f32 	%f372, %f259, %f355, %f260;
	fma.rn.f32 	%f373, %f261, %f341, %f262;
	fma.rn.f32 	%f374, %f263, %f343, %f264;
	fma.rn.f32 	%f375, %f265, %f345, %f266;
	fma.rn.f32 	%f376, %f267, %f347, %f268;
	fma.rn.f32 	%f377, %f269, %f349, %f270;
	fma.rn.f32 	%f378, %f271, %f351, %f272;
	fma.rn.f32 	%f379, %f273, %f353, %f274;
	fma.rn.f32 	%f380, %f275, %f355, %f276;
	fma.rn.f32 	%f381, %f277, %f341, %f278;
	fma.rn.f32 	%f382, %f279, %f343, %f280;
	fma.rn.f32 	%f383, %f281, %f345, %f282;
	fma.rn.f32 	%f384, %f283, %f347, %f284;
	fma.rn.f32 	%f385, %f285, %f349, %f286;
	fma.rn.f32 	%f386, %f287, %f351, %f288;
	fma.rn.f32 	%f387, %f289, %f353, %f290;
	fma.rn.f32 	%f388, %f291, %f355, %f292;
	fma.rn.f32 	%f389, %f293, %f341, %f294;
	fma.rn.f32 	%f390, %f295, %f343, %f296;
	fma.rn.f32 	%f391, %f297, %f345, %f298;
	fma.rn.f32 	%f392, %f299, %f347, %f300;
	fma.rn.f32 	%f393, %f301, %f349, %f302;
	fma.rn.f32 	%f394, %f303, %f351, %f304;
	fma.rn.f32 	%f395, %f305, %f353, %f306;
	fma.rn.f32 	%f396, %f307, %f355, %f308;
	fma.rn.f32 	%f397, %f309, %f341, %f310;
	fma.rn.f32 	%f398, %f311, %f343, %f312;
	fma.rn.f32 	%f399, %f313, %f345, %f314;
	fma.rn.f32 	%f400, %f315, %f347, %f316;
	fma.rn.f32 	%f401, %f317, %f349, %f318;
	fma.rn.f32 	%f402, %f319, %f351, %f320;
	fma.rn.f32 	%f403, %f321, %f353, %f322;
	fma.rn.f32 	%f404, %f323, %f355, %f324;
	fma.rn.f32 	%f405, %f325, %f341, %f326;
	fma.rn.f32 	%f406, %f327, %f343, %f328;
	fma.rn.f32 	%f407, %f329, %f345, %f330;
	fma.rn.f32 	%f408, %f331, %f347, %f332;
	fma.rn.f32 	%f409, %f333, %f349, %f334;
	fma.rn.f32 	%f410, %f335, %f351, %f336;
	fma.rn.f32 	%f411, %f337, %f353, %f338;
	fma.rn.f32 	%f412, %f339, %f355, %f340;
	ld.shared.f32 	%f413, [%r51+1024];
	fma.rn.f32 	%f414, %f205, %f413, %f342;
	ld.shared.f32 	%f415, [%r51+1028];
	fma.rn.f32 	%f416, %f208, %f415, %f344;
	ld.shared.f32 	%f417, [%r51+1032];
	fma.rn.f32 	%f418, %f211, %f417, %f346;
	ld.shared.f32 	%f419, [%r51+1036];
	fma.rn.f32 	%f420, %f214, %f419, %f348;
	ld.shared.f32 	%f421, [%r51+1040];
	fma.rn.f32 	%f422, %f217, %f421, %f350;
	ld.shared.f32 	%f423, [%r51+1044];
	fma.rn.f32 	%f424, %f220, %f423, %f352;
	ld.shared.f32 	%f425, [%r51+1048];
	fma.rn.f32 	%f426, %f223, %f425, %f354;
	ld.shared.f32 	%f427, [%r51+1052];
	fma.rn.f32 	%f428, %f226, %f427, %f356;
	fma.rn.f32 	%f429, %f229, %f413, %f357;
	fma.rn.f32 	%f430, %f231, %f415, %f358;
	fma.rn.f32 	%f431, %f233, %f417, %f359;
	fma.rn.f32 	%f432, %f235, %f419, %f360;
	fma.rn.f32 	%f433, %f237, %f421, %f361;
	fma.rn.f32 	%f434, %f239, %f423, %f362;
	fma.rn.f32 	%f435, %f241, %f425, %f363;
	fma.rn.f32 	%f436, %f243, %f427, %f364;
	fma.rn.f32 	%f437, %f245, %f413, %f365;
	fma.rn.f32 	%f438, %f247, %f415, %f366;
	fma.rn.f32 	%f439, %f249, %f417, %f367;
	fma.rn.f32 	%f440, %f251, %f419, %f368;
	fma.rn.f32 	%f441, %f253, %f421, %f369;
	fma.rn.f32 	%f442, %f255, %f423, %f370;
	fma.rn.f32 	%f443, %f257, %f425, %f371;
	fma.rn.f32 	%f444, %f259, %f427, %f372;
	fma.rn.f32 	%f445, %f261, %f413, %f373;
	fma.rn.f32 	%f446, %f263, %f415, %f374;
	fma.rn.f32 	%f447, %f265, %f417, %f375;
	fma.rn.f32 	%f448, %f267, %f419, %f376;
	fma.rn.f32 	%f449, %f269, %f421, %f377;
	fma.rn.f32 	%f450, %f271, %f423, %f378;
	fma.rn.f32 	%f451, %f273, %f425, %f379;
	fma.rn.f32 	%f452, %f275, %f427, %f380;
	fma.rn.f32 	%f453, %f277, %f413, %f381;
	fma.rn.f32 	%f454, %f279, %f415, %f382;
	fma.rn.f32 	%f455, %f281, %f417, %f383;
	fma.rn.f32 	%f456, %f283, %f419, %f384;
	fma.rn.f32 	%f457, %f285, %f421, %f385;
	fma.rn.f32 	%f458, %f287, %f423, %f386;
	fma.rn.f32 	%f459, %f289, %f425, %f387;
	fma.rn.f32 	%f460, %f291, %f427, %f388;
	fma.rn.f32 	%f461, %f293, %f413, %f389;
	fma.rn.f32 	%f462, %f295, %f415, %f390;
	fma.rn.f32 	%f463, %f297, %f417, %f391;
	fma.rn.f32 	%f464, %f299, %f419, %f392;
	fma.rn.f32 	%f465, %f301, %f421, %f393;
	fma.rn.f32 	%f466, %f303, %f423, %f394;
	fma.rn.f32 	%f467, %f305, %f425, %f395;
	fma.rn.f32 	%f468, %f307, %f427, %f396;
	fma.rn.f32 	%f469, %f309, %f413, %f397;
	fma.rn.f32 	%f470, %f311, %f415, %f398;
	fma.rn.f32 	%f471, %f313, %f417, %f399;
	fma.rn.f32 	%f472, %f315, %f419, %f400;
	fma.rn.f32 	%f473, %f317, %f421, %f401;
	fma.rn.f32 	%f474, %f319, %f423, %f402;
	fma.rn.f32 	%f475, %f321, %f425, %f403;
	fma.rn.f32 	%f476, %f323, %f427, %f404;
	fma.rn.f32 	%f477, %f325, %f413, %f405;
	fma.rn.f32 	%f478, %f327, %f415, %f406;
	fma.rn.f32 	%f479, %f329, %f417, %f407;
	fma.rn.f32 	%f480, %f331, %f419, %f408;
	fma.rn.f32 	%f481, %f333, %f421, %f409;
	fma.rn.f32 	%f482, %f335, %f423, %f410;
	fma.rn.f32 	%f483, %f337, %f425, %f411;
	fma.rn.f32 	%f484, %f339, %f427, %f412;
	ld.shared.f32 	%f485, [%r51+1536];
	fma.rn.f32 	%f486, %f205, %f485, %f414;
	ld.shared.f32 	%f487, [%r51+1540];
	fma.rn.f32 	%f488, %f208, %f487, %f416;
	ld.shared.f32 	%f489, [%r51+1544];
	fma.rn.f32 	%f490, %f211, %f489, %f418;
	ld.shared.f32 	%f491, [%r51+1548];
	fma.rn.f32 	%f492, %f214, %f491, %f420;
	ld.shared.f32 	%f493, [%r51+1552];
	fma.rn.f32 	%f494, %f217, %f493, %f422;
	ld.shared.f32 	%f495, [%r51+1556];
	fma.rn.f32 	%f496, %f220, %f495, %f424;
	ld.shared.f32 	%f497, [%r51+1560];
	fma.rn.f32 	%f498, %f223, %f497, %f426;
	ld.shared.f32 	%f499, [%r51+1564];
	fma.rn.f32 	%f500, %f226, %f499, %f428;
	fma.rn.f32 	%f501, %f229, %f485, %f429;
	fma.rn.f32 	%f502, %f231, %f487, %f430;
	fma.rn.f32 	%f503, %f233, %f489, %f431;
	fma.rn.f32 	%f504, %f235, %f491, %f432;
	fma.rn.f32 	%f505, %f237, %f493, %f433;
	fma.rn.f32 	%f506, %f239, %f495, %f434;
	fma.rn.f32 	%f507, %f241, %f497, %f435;
	fma.rn.f32 	%f508, %f243, %f499, %f436;
	fma.rn.f32 	%f509, %f245, %f485, %f437;
	fma.rn.f32 	%f510, %f247, %f487, %f438;
	fma.rn.f32 	%f511, %f249, %f489, %f439;
	fma.rn.f32 	%f512, %f251, %f491, %f440;
	fma.rn.f32 	%f513, %f253, %f493, %f441;
	fma.rn.f32 	%f514, %f255, %f495, %f442;
	fma.rn.f32 	%f515, %f257, %f497, %f443;
	fma.rn.f32 	%f516, %f259, %f499, %f444;
	fma.rn.f32 	%f517, %f261, %f485, %f445;
	fma.rn.f32 	%f518, %f263, %f487, %f446;
	fma.rn.f32 	%f519, %f265, %f489, %f447;
	fma.rn.f32 	%f520, %f267, %f491, %f448;
	fma.rn.f32 	%f521, %f269, %f493, %f449;
	fma.rn.f32 	%f522, %f271, %f495, %f450;
	fma.rn.f32 	%f523, %f273, %f497, %f451;
	fma.rn.f32 	%f524, %f275, %f499, %f452;
	fma.rn.f32 	%f525, %f277, %f485, %f453;
	fma.rn.f32 	%f526, %f279, %f487, %f454;
	fma.rn.f32 	%f527, %f281, %f489, %f455;
	fma.rn.f32 	%f528, %f283, %f491, %f456;
	fma.rn.f32 	%f529, %f285, %f493, %f457;
	fma.rn.f32 	%f530, %f287, %f495, %f458;
	fma.rn.f32 	%f531, %f289, %f497, %f459;
	fma.rn.f32 	%f532, %f291, %f499, %f460;
	fma.rn.f32 	%f533, %f293, %f485, %f461;
	fma.rn.f32 	%f534, %f295, %f487, %f462;
	fma.rn.f32 	%f535, %f297, %f489, %f463;
	fma.rn.f32 	%f536, %f299, %f491, %f464;
	fma.rn.f32 	%f537, %f301, %f493, %f465;
	fma.rn.f32 	%f538, %f303, %f495, %f466;
	fma.rn.f32 	%f539, %f305, %f497, %f467;
	fma.rn.f32 	%f540, %f307, %f499, %f468;
	fma.rn.f32 	%f541, %f309, %f485, %f469;
	fma.rn.f32 	%f542, %f311, %f487, %f470;
	fma.rn.f32 	%f543, %f313, %f489, %f471;
	fma.rn.f32 	%f544, %f315, %f491, %f472;
	fma.rn.f32 	%f545, %f317, %f493, %f473;
	fma.rn.f32 	%f546, %f319, %f495, %f474;
	fma.rn.f32 	%f547, %f321, %f497, %f475;
	fma.rn.f32 	%f548, %f323, %f499, %f476;
	fma.rn.f32 	%f549, %f325, %f485, %f477;
	fma.rn.f32 	%f550, %f327, %f487, %f478;
	fma.rn.f32 	%f551, %f329, %f489, %f479;
	fma.rn.f32 	%f552, %f331, %f491, %f480;
	fma.rn.f32 	%f553, %f333, %f493, %f481;
	fma.rn.f32 	%f554, %f335, %f495, %f482;
	fma.rn.f32 	%f555, %f337, %f497, %f483;
	fma.rn.f32 	%f556, %f339, %f499, %f484;
	ld.shared.f32 	%f557, [%r51+2048];
	fma.rn.f32 	%f558, %f205, %f557, %f486;
	ld.shared.f32 	%f559, [%r51+2052];
	fma.rn.f32 	%f560, %f208, %f559, %f488;
	ld.shared.f32 	%f561, [%r51+2056];
	fma.rn.f32 	%f562, %f211, %f561, %f490;
	ld.shared.f32 	%f563, [%r51+2060];
	fma.rn.f32 	%f564, %f214, %f563, %f492;
	ld.shared.f32 	%f565, [%r51+2064];
	fma.rn.f32 	%f566, %f217, %f565, %f494;
	ld.shared.f32 	%f567, [%r51+2068];
	fma.rn.f32 	%f568, %f220, %f567, %f496;
	ld.shared.f32 	%f569, [%r51+2072];
	fma.rn.f32 	%f570, %f223, %f569, %f498;
	ld.shared.f32 	%f571, [%r51+2076];
	fma.rn.f32 	%f572, %f226, %f571, %f500;
	fma.rn.f32 	%f573, %f229, %f557, %f501;
	fma.rn.f32 	%f574, %f231, %f559, %f502;
	fma.rn.f32 	%f575, %f233, %f561, %f503;
	fma.rn.f32 	%f576, %f235, %f563, %f504;
	fma.rn.f32 	%f577, %f237, %f565, %f505;
	fma.rn.f32 	%f578, %f239, %f567, %f506;
	fma.rn.f32 	%f579, %f241, %f569, %f507;
	fma.rn.f32 	%f580, %f243, %f571, %f508;
	fma.rn.f32 	%f581, %f245, %f557, %f509;
	fma.rn.f32 	%f582, %f247, %f559, %f510;
	fma.rn.f32 	%f583, %f249, %f561, %f511;
	fma.rn.f32 	%f584, %f251, %f563, %f512;
	fma.rn.f32 	%f585, %f253, %f565, %f513;
	fma.rn.f32 	%f586, %f255, %f567, %f514;
	fma.rn.f32 	%f587, %f257, %f569, %f515;
	fma.rn.f32 	%f588, %f259, %f571, %f516;
	fma.rn.f32 	%f589, %f261, %f557, %f517;
	fma.rn.f32 	%f590, %f263, %f559, %f518;
	fma.rn.f32 	%f591, %f265, %f561, %f519;
	fma.rn.f32 	%f592, %f267, %f563, %f520;
	fma.rn.f32 	%f593, %f269, %f565, %f521;
	fma.rn.f32 	%f594, %f271, %f567, %f522;
	fma.rn.f32 	%f595, %f273, %f569, %f523;
	fma.rn.f32 	%f596, %f275, %f571, %f524;
	fma.rn.f32 	%f597, %f277, %f557, %f525;
	fma.rn.f32 	%f598, %f279, %f559, %f526;
	fma.rn.f32 	%f599, %f281, %f561, %f527;
	fma.rn.f32 	%f600, %f283, %f563, %f528;
	fma.rn.f32 	%f601, %f285, %f565, %f529;
	fma.rn.f32 	%f602, %f287, %f567, %f530;
	fma.rn.f32 	%f603, %f289, %f569, %f531;
	fma.rn.f32 	%f604, %f291, %f571, %f532;
	fma.rn.f32 	%f605, %f293, %f557, %f533;
	fma.rn.f32 	%f606, %f295, %f559, %f534;
	fma.rn.f32 	%f607, %f297, %f561, %f535;
	fma.rn.f32 	%f608, %f299, %f563, %f536;
	fma.rn.f32 	%f609, %f301, %f565, %f537;
	fma.rn.f32 	%f610, %f303, %f567, %f538;
	fma.rn.f32 	%f611, %f305, %f569, %f539;
	fma.rn.f32 	%f612, %f307, %f571, %f540;
	fma.rn.f32 	%f613, %f309, %f557, %f541;
	fma.rn.f32 	%f614, %f311, %f559, %f542;
	fma.rn.f32 	%f615, %f313, %f561, %f543;
	fma.rn.f32 	%f616, %f315, %f563, %f544;
	fma.rn.f32 	%f617, %f317, %f565, %f545;
	fma.rn.f32 	%f618, %f319, %f567, %f546;
	fma.rn.f32 	%f619, %f321, %f569, %f547;
	fma.rn.f32 	%f620, %f323, %f571, %f548;
	fma.rn.f32 	%f621, %f325, %f557, %f549;
	fma.rn.f32 	%f622, %f327, %f559, %f550;
	fma.rn.f32 	%f623, %f329, %f561, %f551;
	fma.rn.f32 	%f624, %f331, %f563, %f552;
	fma.rn.f32 	%f625, %f333, %f565, %f553;
	fma.rn.f32 	%f626, %f335, %f567, %f554;
	fma.rn.f32 	%f627, %f337, %f569, %f555;
	fma.rn.f32 	%f628, %f339, %f571, %f556;
	ld.shared.f32 	%f629, [%r51+2560];
	fma.rn.f32 	%f630, %f205, %f629, %f558;
	ld.shared.f32 	%f631, [%r51+2564];
	fma.rn.f32 	%f632, %f208, %f631, %f560;
	ld.shared.f32 	%f633, [%r51+2568];
	fma.rn.f32 	%f634, %f211, %f633, %f562;
	ld.shared.f32 	%f635, [%r51+2572];
	fma.rn.f32 	%f636, %f214, %f635, %f564;
	ld.shared.f32 	%f637, [%r51+2576];
	fma.rn.f32 	%f638, %f217, %f637, %f566;
	ld.shared.f32 	%f639, [%r51+2580];
	fma.rn.f32 	%f640, %f220, %f639, %f568;
	ld.shared.f32 	%f641, [%r51+2584];
	fma.rn.f32 	%f642, %f223, %f641, %f570;
	ld.shared.f32 	%f643, [%r51+2588];
	fma.rn.f32 	%f644, %f226, %f643, %f572;
	fma.rn.f32 	%f645, %f229, %f629, %f573;
	fma.rn.f32 	%f646, %f231, %f631, %f574;
	fma.rn.f32 	%f647, %f233, %f633, %f575;
	fma.rn.f32 	%f648, %f235, %f635, %f576;
	fma.rn.f32 	%f649, %f237, %f637, %f577;
	fma.rn.f32 	%f650, %f239, %f639, %f578;
	fma.rn.f32 	%f651, %f241, %f641, %f579;
	fma.rn.f32 	%f652, %f243, %f643, %f580;
	fma.rn.f32 	%f653, %f245, %f629, %f581;
	fma.rn.f32 	%f654, %f247, %f631, %f582;
	fma.rn.f32 	%f655, %f249, %f633, %f583;
	fma.rn.f32 	%f656, %f251, %f635, %f584;
	fma.rn.f32 	%f657, %f253, %f637, %f585;
	fma.rn.f32 	%f658, %f255, %f639, %f586;
	fma.rn.f32 	%f659, %f257, %f641, %f587;
	fma.rn.f32 	%f660, %f259, %f643, %f588;
	fma.rn.f32 	%f661, %f261, %f629, %f589;
	fma.rn.f32 	%f662, %f263, %f631, %f590;
	fma.rn.f32 	%f663, %f265, %f633, %f591;
	fma.rn.f32 	%f664, %f267, %f635, %f592;
	fma.rn.f32 	%f665, %f269, %f637, %f593;
	fma.rn.f32 	%f666, %f271, %f639, %f594;
	fma.rn.f32 	%f667, %f273, %f641, %f595;
	fma.rn.f32 	%f668, %f275, %f643, %f596;
	fma.rn.f32 	%f669, %f277, %f629, %f597;
	fma.rn.f32 	%f670, %f279, %f631, %f598;
	fma.rn.f32 	%f671, %f281, %f633, %f599;
	fma.rn.f32 	%f672, %f283, %f635, %f600;
	fma.rn.f32 	%f673, %f285, %f637, %f601;
	fma.rn.f32 	%f674, %f287, %f639, %f602;
	fma.rn.f32 	%f675, %f289, %f641, %f603;
	fma.rn.f32 	%f676, %f291, %f643, %f604;
	fma.rn.f32 	%f677, %f293, %f629, %f605;
	fma.rn.f32 	%f678, %f295, %f631, %f606;
	fma.rn.f32 	%f679, %f297, %f633, %f607;
	fma.rn.f32 	%f680, %f299, %f635, %f608;
	fma.rn.f32 	%f681, %f301, %f637, %f609;
	fma.rn.f32 	%f682, %f303, %f639, %f610;
	fma.rn.f32 	%f683, %f305, %f641, %f611;
	fma.rn.f32 	%f684, %f307, %f643, %f612;
	fma.rn.f32 	%f685, %f309, %f629, %f613;
	fma.rn.f32 	%f686, %f311, %f631, %f614;
	fma.rn.f32 	%f687, %f313, %f633, %f615;
	fma.rn.f32 	%f688, %f315, %f635, %f616;
	fma.rn.f32 	%f689, %f317, %f637, %f617;
	fma.rn.f32 	%f690, %f319, %f639, %f618;
	fma.rn.f32 	%f691, %f321, %f641, %f619;
	fma.rn.f32 	%f692, %f323, %f643, %f620;
	fma.rn.f32 	%f693, %f325, %f629, %f621;
	fma.rn.f32 	%f694, %f327, %f631, %f622;
	fma.rn.f32 	%f695, %f329, %f633, %f623;
	fma.rn.f32 	%f696, %f331, %f635, %f624;
	fma.rn.f32 	%f697, %f333, %f637, %f625;
	fma.rn.f32 	%f698, %f335, %f639, %f626;
	fma.rn.f32 	%f699, %f337, %f641, %f627;
	fma.rn.f32 	%f700, %f339, %f643, %f628;
	ld.shared.f32 	%f701, [%r51+3072];
	fma.rn.f32 	%f702, %f205, %f701, %f630;
	ld.shared.f32 	%f703, [%r51+3076];
	fma.rn.f32 	%f704, %f208, %f703, %f632;
	ld.shared.f32 	%f705, [%r51+3080];
	fma.rn.f32 	%f706, %f211, %f705, %f634;
	ld.shared.f32 	%f707, [%r51+3084];
	fma.rn.f32 	%f708, %f214, %f707, %f636;
	ld.shared.f32 	%f709, [%r51+3088];
	fma.rn.f32 	%f710, %f217, %f709, %f638;
	ld.shared.f32 	%f711, [%r51+3092];
	fma.rn.f32 	%f712, %f220, %f711, %f640;
	ld.shared.f32 	%f713, [%r51+3096];
	fma.rn.f32 	%f714, %f223, %f713, %f642;
	ld.shared.f32 	%f715, [%r51+3100];
	fma.rn.f32 	%f716, %f226, %f715, %f644;
	fma.rn.f32 	%f717, %f229, %f701, %f645;
	fma.rn.f32 	%f718, %f231, %f703, %f646;
	fma.rn.f32 	%f719, %f233, %f705, %f647;
	fma.rn.f32 	%f720, %f235, %f707, %f648;
	fma.rn.f32 	%f721, %f237, %f709, %f649;
	fma.rn.f32 	%f722, %f239, %f711, %f650;
	fma.rn.f32 	%f723, %f241, %f713, %f651;
	fma.rn.f32 	%f724, %f243, %f715, %f652;
	fma.rn.f32 	%f725, %f245, %f701, %f653;
	fma.rn.f32 	%f726, %f247, %f703, %f654;
	fma.rn.f32 	%f727, %f249, %f705, %f655;
	fma.rn.f32 	%f728, %f251, %f707, %f656;
	fma.rn.f32 	%f729, %f253, %f709, %f657;
	fma.rn.f32 	%f730, %f255, %f711, %f658;
	fma.rn.f32 	%f731, %f257, %f713, %f659;
	fma.rn.f32 	%f732, %f259, %f715, %f660;
	fma.rn.f32 	%f733, %f261, %f701, %f661;
	fma.rn.f32 	%f734, %f263, %f703, %f662;
	fma.rn.f32 	%f735, %f265, %f705, %f663;
	fma.rn.f32 	%f736, %f267, %f707, %f664;
	fma.rn.f32 	%f737, %f269, %f709, %f665;
	fma.rn.f32 	%f738, %f271, %f711, %f666;
	fma.rn.f32 	%f739, %f273, %f713, %f667;
	fma.rn.f32 	%f740, %f275, %f715, %f668;
	fma.rn.f32 	%f741, %f277, %f701, %f669;
	fma.rn.f32 	%f742, %f279, %f703, %f670;
	fma.rn.f32 	%f743, %f281, %f705, %f671;
	fma.rn.f32 	%f744, %f283, %f707, %f672;
	fma.rn.f32 	%f745, %f285, %f709, %f673;
	fma.rn.f32 	%f746, %f287, %f711, %f674;
	fma.rn.f32 	%f747, %f289, %f713, %f675;
	fma.rn.f32 	%f748, %f291, %f715, %f676;
	fma.rn.f32 	%f749, %f293, %f701, %f677;
	fma.rn.f32 	%f750, %f295, %f703, %f678;
	fma.rn.f32 	%f751, %f297, %f705, %f679;
	fma.rn.f32 	%f752, %f299, %f707, %f680;
	fma.rn.f32 	%f753, %f301, %f709, %f681;
	fma.rn.f32 	%f754, %f303, %f711, %f682;
	fma.rn.f32 	%f755, %f305, %f713, %f683;
	fma.rn.f32 	%f756, %f307, %f715, %f684;
	fma.rn.f32 	%f757, %f309, %f701, %f685;
	fma.rn.f32 	%f758, %f311, %f703, %f686;
	fma.rn.f32 	%f759, %f313, %f705, %f687;
	fma.rn.f32 	%f760, %f315, %f707, %f688;
	fma.rn.f32 	%f761, %f317, %f709, %f689;
	fma.rn.f32 	%f762, %f319, %f711, %f690;
	fma.rn.f32 	%f763, %f321, %f713, %f691;
	fma.rn.f32 	%f764, %f323, %f715, %f692;
	fma.rn.f32 	%f765, %f325, %f701, %f693;
	fma.rn.f32 	%f766, %f327, %f703, %f694;
	fma.rn.f32 	%f767, %f329, %f705, %f695;
	fma.rn.f32 	%f768, %f331, %f707, %f696;
	fma.rn.f32 	%f769, %f333, %f709, %f697;
	fma.rn.f32 	%f770, %f335, %f711, %f698;
	fma.rn.f32 	%f771, %f337, %f713, %f699;
	fma.rn.f32 	%f772, %f339, %f715, %f700;
	ld.shared.f32 	%f773, [%r51+3584];
	fma.rn.f32 	%f1102, %f205, %f773, %f702;
	ld.shared.f32 	%f774, [%r51+3588];
	fma.rn.f32 	%f1101, %f208, %f774, %f704;
	ld.shared.f32 	%f775, [%r51+3592];
	fma.rn.f32 	%f1100, %f211, %f775, %f706;
	ld.shared.f32 	%f776, [%r51+3596];
	fma.rn.f32 	%f1099, %f214, %f776, %f708;
	ld.shared.f32 	%f777, [%r51+3600];
	fma.rn.f32 	%f1098, %f217, %f777, %f710;
	ld.shared.f32 	%f778, [%r51+3604];
	fma.rn.f32 	%f1097, %f220, %f778, %f712;
	ld.shared.f32 	%f779, [%r51+3608];
	fma.rn.f32 	%f1096, %f223, %f779, %f714;
	ld.shared.f32 	%f780, [%r51+3612];
	fma.rn.f32 	%f1095, %f226, %f780, %f716;
	fma.rn.f32 	%f1094, %f229, %f773, %f717;
	fma.rn.f32 	%f1093, %f231, %f774, %f718;
	fma.rn.f32 	%f1092, %f233, %f775, %f719;
	fma.rn.f32 	%f1091, %f235, %f776, %f720;
	fma.rn.f32 	%f1090, %f237, %f777, %f721;
	fma.rn.f32 	%f1089, %f239, %f778, %f722;
	fma.rn.f32 	%f1088, %f241, %f779, %f723;
	fma.rn.f32 	%f1087, %f243, %f780, %f724;
	fma.rn.f32 	%f1086, %f245, %f773, %f725;
	fma.rn.f32 	%f1085, %f247, %f774, %f726;
	fma.rn.f32 	%f1084, %f249, %f775, %f727;
	fma.rn.f32 	%f1083, %f251, %f776, %f728;
	fma.rn.f32 	%f1082, %f253, %f777, %f729;
	fma.rn.f32 	%f1081, %f255, %f778, %f730;
	fma.rn.f32 	%f1080, %f257, %f779, %f731;
	fma.rn.f32 	%f1079, %f259, %f780, %f732;
	fma.rn.f32 	%f1078, %f261, %f773, %f733;
	fma.rn.f32 	%f1077, %f263, %f774, %f734;
	fma.rn.f32 	%f1076, %f265, %f775, %f735;
	fma.rn.f32 	%f1075, %f267, %f776, %f736;
	fma.rn.f32 	%f1074, %f269, %f777, %f737;
	fma.rn.f32 	%f1073, %f271, %f778, %f738;
	fma.rn.f32 	%f1072, %f273, %f779, %f739;
	fma.rn.f32 	%f1071, %f275, %f780, %f740;
	fma.rn.f32 	%f1070, %f277, %f773, %f741;
	fma.rn.f32 	%f1069, %f279, %f774, %f742;
	fma.rn.f32 	%f1068, %f281, %f775, %f743;
	fma.rn.f32 	%f1067, %f283, %f776, %f744;
	fma.rn.f32 	%f1066, %f285, %f777, %f745;
	fma.rn.f32 	%f1065, %f287, %f778, %f746;
	fma.rn.f32 	%f1064, %f289, %f779, %f747;
	fma.rn.f32 	%f1063, %f291, %f780, %f748;
	fma.rn.f32 	%f1062, %f293, %f773, %f749;
	fma.rn.f32 	%f1061, %f295, %f774, %f750;
	fma.rn.f32 	%f1060, %f297, %f775, %f751;
	fma.rn.f32 	%f1059, %f299, %f776, %f752;
	fma.rn.f32 	%f1058, %f301, %f777, %f753;
	fma.rn.f32 	%f1057, %f303, %f778, %f754;
	fma.rn.f32 	%f1056, %f305, %f779, %f755;
	fma.rn.f32 	%f1055, %f307, %f780, %f756;
	fma.rn.f32 	%f1054, %f309, %f773, %f757;
	fma.rn.f32 	%f1053, %f311, %f774, %f758;
	fma.rn.f32 	%f1052, %f313, %f775, %f759;
	fma.rn.f32 	%f1051, %f315, %f776, %f760;
	fma.rn.f32 	%f1050, %f317, %f777, %f761;
	fma.rn.f32 	%f1049, %f319, %f778, %f762;
	fma.rn.f32 	%f1048, %f321, %f779, %f763;
	fma.rn.f32 	%f1047, %f323, %f780, %f764;
	fma.rn.f32 	%f1046, %f325, %f773, %f765;
	fma.rn.f32 	%f1045, %f327, %f774, %f766;
	fma.rn.f32 	%f1044, %f329, %f775, %f767;
	fma.rn.f32 	%f1043, %f331, %f776, %f768;
	fma.rn.f32 	%f1042, %f333, %f777, %f769;
	fma.rn.f32 	%f1041, %f335, %f778, %f770;
	fma.rn.f32 	%f1040, %f337, %f779, %f771;
	fma.rn.f32 	%f1039, %f339, %f780, %f772;
	bar.sync 	0;
	add.s32 	%r77, %r77, 8;
	shl.b32 	%r52, %r73, 3;
	mul.wide.s32 	%rd30, %r52, 4;
	add.s64 	%rd66, %rd66, %rd30;
	setp.lt.s32 	%p2, %r77, %r76;
	@%p2 bra 	$L__BB0_2;
$L__BB0_3:
	ld.param.u64 	%rd65, [_Z10mysgemm_v3ILi128ELi128ELi8ELi8ELi8EEviiifPfS0_fS0__param_7];
	ld.param.f32 	%f974, [_Z10mysgemm_v3ILi128ELi128ELi8ELi8ELi8EEviiifPfS0_fS0__param_6];
	ld.param.f32 	%f973, [_Z10mysgemm_v3ILi128ELi128ELi8ELi8ELi8EEviiifPfS0_fS0__param_3];
	ld.param.u32 	%r74, [_Z10mysgemm_v3ILi128ELi128ELi8ELi8ELi8EEviiifPfS0_fS0__param_1];
	mov.u32 	%r53, %ctaid.y;
	mul.lo.s32 	%r54, %r53, %r74;
	shl.b32 	%r55, %r54, 7;
	mov.u32 	%r56, %ctaid.x;
	shl.b32 	%r57, %r56, 7;
	add.s32 	%r58, %r55, %r57;
	cvt.s64.s32 	%rd31, %r58;
	cvta.to.global.u64 	%rd32, %rd65;
	mov.u32 	%r59, %tid.x;
	shr.u32 	%r60, %r59, 1;
	and.b32  	%r61, %r60, 504;
	shl.b32 	%r62, %r59, 3;
	and.b32  	%r63, %r62, 120;
	mad.lo.s32 	%r64, %r61, %r74, %r63;
	cvt.s64.s32 	%rd33, %r64;
	add.s64 	%rd34, %rd33, %rd31;
	shl.b64 	%rd35, %rd34, 2;
	add.s64 	%rd36, %rd32, %rd35;
	ld.global.f32 	%f781, [%rd36];
	mul.f32 	%f782, %f974, %f781;
	fma.rn.f32 	%f783, %f973, %f1102, %f782;
	st.global.f32 	[%rd36], %f783;
	ld.global.f32 	%f784, [%rd36+4];
	mul.f32 	%f785, %f974, %f784;
	fma.rn.f32 	%f786, %f973, %f1101, %f785;
	st.global.f32 	[%rd36+4], %f786;
	ld.global.f32 	%f787, [%rd36+8];
	mul.f32 	%f788, %f974, %f787;
	fma.rn.f32 	%f789, %f973, %f1100, %f788;
	st.global.f32 	[%rd36+8], %f789;
	ld.global.f32 	%f790, [%rd36+12];
	mul.f32 	%f791, %f974, %f790;
	fma.rn.f32 	%f792, %f973, %f1099, %f791;
	st.global.f32 	[%rd36+12], %f792;
	ld.global.f32 	%f793, [%rd36+16];
	mul.f32 	%f794, %f974, %f793;
	fma.rn.f32 	%f795, %f973, %f1098, %f794;
	st.global.f32 	[%rd36+16], %f795;
	ld.global.f32 	%f796, [%rd36+20];
	mul.f32 	%f797, %f974, %f796;
	fma.rn.f32 	%f798, %f973, %f1097, %f797;
	st.global.f32 	[%rd36+20], %f798;
	ld.global.f32 	%f799, [%rd36+24];
	mul.f32 	%f800, %f974, %f799;
	fma.rn.f32 	%f801, %f973, %f1096, %f800;
	st.global.f32 	[%rd36+24], %f801;
	ld.global.f32 	%f802, [%rd36+28];
	mul.f32 	%f803, %f974, %f802;
	fma.rn.f32 	%f804, %f973, %f1095, %f803;
	st.global.f32 	[%rd36+28], %f804;
	add.s32 	%r65, %r64, %r74;
	cvt.s64.s32 	%rd37, %r65;
	add.s64 	%rd38, %rd37, %rd31;
	shl.b64 	%rd39, %rd38, 2;
	add.s64 	%rd40, %rd32, %rd39;
	ld.global.f32 	%f805, [%rd40];
	mul.f32 	%f806, %f974, %f805;
	fma.rn.f32 	%f807, %f973, %f1094, %f806;
	st.global.f32 	[%rd40], %f807;
	ld.global.f32 	%f808, [%rd40+4];
	mul.f32 	%f809, %f974, %f808;
	fma.rn.f32 	%f810, %f973, %f1093, %f809;
	st.global.f32 	[%rd40+4], %f810;
	ld.global.f32 	%f811, [%rd40+8];
	mul.f32 	%f812, %f974, %f811;
	fma.rn.f32 	%f813, %f973, %f1092, %f812;
	st.global.f32 	[%rd40+8], %f813;
	ld.global.f32 	%f814, [%rd40+12];
	mul.f32 	%f815, %f974, %f814;
	fma.rn.f32 	%f816, %f973, %f1091, %f815;
	st.global.f32 	[%rd40+12], %f816;
	ld.global.f32 	%f817, [%rd40+16];
	mul.f32 	%f818, %f974, %f817;
	fma.rn.f32 	%f819, %f973, %f1090, %f818;
	st.global.f32 	[%rd40+16], %f819;
	ld.global.f32 	%f820, [%rd40+20];
	mul.f32 	%f821, %f974, %f820;
	fma.rn.f32 	%f822, %f973, %f1089, %f821;
	st.global.f32 	[%rd40+20], %f822;
	ld.global.f32 	%f823, [%rd40+24];
	mul.f32 	%f824, %f974, %f823;
	fma.rn.f32 	%f825, %f973, %f1088, %f824;
	st.global.f32 	[%rd40+24], %f825;
	ld.global.f32 	%f826, [%rd40+28];
	mul.f32 	%f827, %f974, %f826;
	fma.rn.f32 	%f828, %f973, %f1087, %f827;
	st.global.f32 	[%rd40+28], %f828;
	add.s32 	%r66, %r65, %r74;
	cvt.s64.s32 	%rd41, %r66;
	add.s64 	%rd42, %rd41, %rd31;
	shl.b64 	%rd43, %rd42, 2;
	add.s64 	%rd44, %rd32, %rd43;
	ld.global.f32 	%f829, [%rd44];
	mul.f32 	%f830, %f974, %f829;
	fma.rn.f32 	%f831, %f973, %f1086, %f830;
	st.global.f32 	[%rd44], %f831;
	ld.global.f32 	%f832, [%rd44+4];
	mul.f32 	%f833, %f974, %f832;
	fma.rn.f32 	%f834, %f973, %f1085, %f833;
	st.global.f32 	[%rd44+4], %f834;
	ld.global.f32 	%f835, [%rd44+8];
	mul.f32 	%f836, %f974, %f835;
	fma.rn.f32 	%f837, %f973, %f1084, %f836;
	st.global.f32 	[%rd44+8], %f837;
	ld.global.f32 	%f838, [%rd44+12];
	mul.f32 	%f839, %f974, %f838;
	fma.rn.f32 	%f840, %f973, %f1083, %f839;
	st.global.f32 	[%rd44+12], %f840;
	ld.global.f32 	%f841, [%rd44+16];
	mul.f32 	%f842, %f974, %f841;
	fma.rn.f32 	%f843, %f973, %f1082, %f842;
	st.global.f32 	[%rd44+16], %f843;
	ld.global.f32 	%f844, [%rd44+20];
	mul.f32 	%f845, %f974, %f844;
	fma.rn.f32 	%f846, %f973, %f1081, %f845;
	st.global.f32 	[%rd44+20], %f846;
	ld.global.f32 	%f847, [%rd44+24];
	mul.f32 	%f848, %f974, %f847;
	fma.rn.f32 	%f849, %f973, %f1080, %f848;
	st.global.f32 	[%rd44+24], %f849;
	ld.global.f32 	%f850, [%rd44+28];
	mul.f32 	%f851, %f974, %f850;
	fma.rn.f32 	%f852, %f973, %f1079, %f851;
	st.global.f32 	[%rd44+28], %f852;
	add.s32 	%r67, %r66, %r74;
	cvt.s64.s32 	%rd45, %r67;
	add.s64 	%rd46, %rd45, %rd31;
	shl.b64 	%rd47, %rd46, 2;
	add.s64 	%rd48, %rd32, %rd47;
	ld.global.f32 	%f853, [%rd48];
	mul.f32 	%f854, %f974, %f853;
	fma.rn.f32 	%f855, %f973, %f1078, %f854;
	st.global.f32 	[%rd48], %f855;
	ld.global.f32 	%f856, [%rd48+4];
	mul.f32 	%f857, %f974, %f856;
	fma.rn.f32 	%f858, %f973, %f1077, %f857;
	st.global.f32 	[%rd48+4], %f858;
	ld.global.f32 	%f859, [%rd48+8];
	mul.f32 	%f860, %f974, %f859;
	fma.rn.f32 	%f861, %f973, %f1076, %f860;
	st.global.f32 	[%rd48+8], %f861;
	ld.global.f32 	%f862, [%rd48+12];
	mul.f32 	%f863, %f974, %f862;
	fma.rn.f32 	%f864, %f973, %f1075, %f863;
	st.global.f32 	[%rd48+12], %f864;
	ld.global.f32 	%f865, [%rd48+16];
	mul.f32 	%f866, %f974, %f865;
	fma.rn.f32 	%f867, %f973, %f1074, %f866;
	st.global.f32 	[%rd48+16], %f867;
	ld.global.f32 	%f868, [%rd48+20];
	mul.f32 	%f869, %f974, %f868;
	fma.rn.f32 	%f870, %f973, %f1073, %f869;
	st.global.f32 	[%rd48+20], %f870;
	ld.global.f32 	%f871, [%rd48+24];
	mul.f32 	%f872, %f974, %f871;
	fma.rn.f32 	%f873, %f973, %f1072, %f872;
	st.global.f32 	[%rd48+24], %f873;
	ld.global.f32 	%f874, [%rd48+28];
	mul.f32 	%f875, %f974, %f874;
	fma.rn.f32 	%f876, %f973, %f1071, %f875;
	st.global.f32 	[%rd48+28], %f876;
	add.s32 	%r68, %r67, %r74;
	cvt.s64.s32 	%rd49, %r68;
	add.s64 	%rd50, %rd49, %rd31;
	shl.b64 	%rd51, %rd50, 2;
	add.s64 	%rd52, %rd32, %rd51;
	ld.global.f32 	%f877, [%rd52];
	mul.f32 	%f878, %f974, %f877;
	fma.rn.f32 	%f879, %f973, %f1070, %f878;
	st.global.f32 	[%rd52], %f879;
	ld.global.f32 	%f880, [%rd52+4];
	mul.f32 	%f881, %f974, %f880;
	fma.rn.f32 	%f882, %f973, %f1069, %f881;
	st.global.f32 	[%rd52+4], %f882;
	ld.global.f32 	%f883, [%rd52+8];
	mul.f32 	%f884, %f974, %f883;
	fma.rn.f32 	%f885, %f973, %f1068, %f884;
	st.global.f32 	[%rd52+8], %f885;
	ld.global.f32 	%f886, [%rd52+12];
	mul.f32 	%f887, %f974, %f886;
	fma.rn.f32 	%f888, %f973, %f1067, %f887;
	st.global.f32 	[%rd52+12], %f888;
	ld.global.f32 	%f889, [%rd52+16];
	mul.f32 	%f890, %f974, %f889;
	fma.rn.f32 	%f891, %f973, %f1066, %f890;
	st.global.f32 	[%rd52+16], %f891;
	ld.global.f32 	%f892, [%rd52+20];
	mul.f32 	%f893, %f974, %f892;
	fma.rn.f32 	%f894, %f973, %f1065, %f893;
	st.global.f32 	[%rd52+20], %f894;
	ld.global.f32 	%f895, [%rd52+24];
	mul.f32 	%f896, %f974, %f895;
	fma.rn.f32 	%f897, %f973, %f1064, %f896;
	st.global.f32 	[%rd52+24], %f897;
	ld.global.f32 	%f898, [%rd52+28];
	mul.f32 	%f899, %f974, %f898;
	fma.rn.f32 	%f900, %f973, %f1063, %f899;
	st.global.f32 	[%rd52+28], %f900;
	add.s32 	%r69, %r68, %r74;
	cvt.s64.s32 	%rd53, %r69;
	add.s64 	%rd54, %rd53, %rd31;
	shl.b64 	%rd55, %rd54, 2;
	add.s64 	%rd56, %rd32, %rd55;
	ld.global.f32 	%f901, [%rd56];
	mul.f32 	%f902, %f974, %f901;
	fma.rn.f32 	%f903, %f973, %f1062, %f902;
	st.global.f32 	[%rd56], %f903;
	ld.global.f32 	%f904, [%rd56+4];
	mul.f32 	%f905, %f974, %f904;
	fma.rn.f32 	%f906, %f973, %f1061, %f905;
	st.global.f32 	[%rd56+4], %f906;
	ld.global.f32 	%f907, [%rd56+8];
	mul.f32 	%f908, %f974, %f907;
	fma.rn.f32 	%f909, %f973, %f1060, %f908;
	st.global.f32 	[%rd56+8], %f909;
	ld.global.f32 	%f910, [%rd56+12];
	mul.f32 	%f911, %f974, %f910;
	fma.rn.f32 	%f912, %f973, %f1059, %f911;
	st.global.f32 	[%rd56+12], %f912;
	ld.global.f32 	%f913, [%rd56+16];
	mul.f32 	%f914, %f974, %f913;
	fma.rn.f32 	%f915, %f973, %f1058, %f914;
	st.global.f32 	[%rd56+16], %f915;
	ld.global.f32 	%f916, [%rd56+20];
	mul.f32 	%f917, %f974, %f916;
	fma.rn.f32 	%f918, %f973, %f1057, %f917;
	st.global.f32 	[%rd56+20], %f918;
	ld.global.f32 	%f919, [%rd56+24];
	mul.f32 	%f920, %f974, %f919;
	fma.rn.f32 	%f921, %f973, %f1056, %f920;
	st.global.f32 	[%rd56+24], %f921;
	ld.global.f32 	%f922, [%rd56+28];
	mul.f32 	%f923, %f974, %f922;
	fma.rn.f32 	%f924, %f973, %f1055, %f923;
	st.global.f32 	[%rd56+28], %f924;
	add.s32 	%r70, %r69, %r74;
	cvt.s64.s32 	%rd57, %r70;
	add.s64 	%rd58, %rd57, %rd31;
	shl.b64 	%rd59, %rd58, 2;
	add.s64 	%rd60, %rd32, %rd59;
	ld.global.f32 	%f925, [%rd60];
	mul.f32 	%f926, %f974, %f925;
	fma.rn.f32 	%f927, %f973, %f1054, %f926;
	st.global.f32 	[%rd60], %f927;
	ld.global.f32 	%f928, [%rd60+4];
	mul.f32 	%f929, %f974, %f928;
	fma.rn.f32 	%f930, %f973, %f1053, %f929;
	st.global.f32 	[%rd60+4], %f930;
	ld.global.f32 	%f931, [%rd60+8];
	mul.f32 	%f932, %f974, %f931;
	fma.rn.f32 	%f933, %f973, %f1052, %f932;
	st.global.f32 	[%rd60+8], %f933;
	ld.global.f32 	%f934, [%rd60+12];
	mul.f32 	%f935, %f974, %f934;
	fma.rn.f32 	%f936, %f973, %f1051, %f935;
	st.global.f32 	[%rd60+12], %f936;
	ld.global.f32 	%f937, [%rd60+16];
	mul.f32 	%f938, %f974, %f937;
	fma.rn.f32 	%f939, %f973, %f1050, %f938;
	st.global.f32 	[%rd60+16], %f939;
	ld.global.f32 	%f940, [%rd60+20];
	mul.f32 	%f941, %f974, %f940;
	fma.rn.f32 	%f942, %f973, %f1049, %f941;
	st.global.f32 	[%rd60+20], %f942;
	ld.global.f32 	%f943, [%rd60+24];
	mul.f32 	%f944, %f974, %f943;
	fma.rn.f32 	%f945, %f973, %f1048, %f944;
	st.global.f32 	[%rd60+24], %f945;
	ld.global.f32 	%f946, [%rd60+28];
	mul.f32 	%f947, %f974, %f946;
	fma.rn.f32 	%f948, %f973, %f1047, %f947;
	st.global.f32 	[%rd60+28], %f948;
	add.s32 	%r71, %r70, %r74;
	cvt.s64.s32 	%rd61, %r71;
	add.s64 	%rd62, %rd61, %rd31;
	shl.b64 	%rd63, %rd62, 2;
	add.s64 	%rd64, %rd32, %rd63;
	ld.global.f32 	%f949, [%rd64];
	mul.f32 	%f950, %f974, %f949;
	fma.rn.f32 	%f951, %f973, %f1046, %f950;
	st.global.f32 	[%rd64], %f951;
	ld.global.f32 	%f952, [%rd64+4];
	mul.f32 	%f953, %f974, %f952;
	fma.rn.f32 	%f954, %f973, %f1045, %f953;
	st.global.f32 	[%rd64+4], %f954;
	ld.global.f32 	%f955, [%rd64+8];
	mul.f32 	%f956, %f974, %f955;
	fma.rn.f32 	%f957, %f973, %f1044, %f956;
	st.global.f32 	[%rd64+8], %f957;
	ld.global.f32 	%f958, [%rd64+12];
	mul.f32 	%f959, %f974, %f958;
	fma.rn.f32 	%f960, %f973, %f1043, %f959;
	st.global.f32 	[%rd64+12], %f960;
	ld.global.f32 	%f961, [%rd64+16];
	mul.f32 	%f962, %f974, %f961;
	fma.rn.f32 	%f963, %f973, %f1042, %f962;
	st.global.f32 	[%rd64+16], %f963;
	ld.global.f32 	%f964, [%rd64+20];
	mul.f32 	%f965, %f974, %f964;
	fma.rn.f32 	%f966, %f973, %f1041, %f965;
	st.global.f32 	[%rd64+20], %f966;
	ld.global.f32 	%f967, [%rd64+24];
	mul.f32 	%f968, %f974, %f967;
	fma.rn.f32 	%f969, %f973, %f1040, %f968;
	st.global.f32 	[%rd64+24], %f969;
	ld.global.f32 	%f970, [%rd64+28];
	mul.f32 	%f971, %f974, %f970;
	fma.rn.f32 	%f972, %f973, %f1039, %f971;
	st.global.f32 	[%rd64+28], %f972;
	ret;

}


// ===== COMPILED SASS (sm_100) =====

	.target	sm_100

	.elftype	@"ET_EXEC"


//--------------------- .note.nv.tkinfo           --------------------------
	.section	.note.nv.tkinfo,"",@"SHT_NOTE"
	.sectionflags	@"SHF_NOTE_NV_TKINFO"
	.tkinfo
        /*0018*/ 	.word	0x00000002
        /*0030*/ 	.string	""
        /*0030*/ 	.string	"ptxas"
        /*0030*/ 	.string	"Cuda compilation tools, release 13.0, V13.0.88"
        /*0030*/ 	.string	"Build cuda_13.0.r13.0/compiler.36424714_0"
        /*0030*/ 	.string	"-arch sm_100 -m 64 "



//--------------------- .note.nv.cuinfo           --------------------------
	.section	.note.nv.cuinfo,"",@"SHT_NOTE"
	.sectionflags	@"SHF_NOTE_NV_CUINFO"
        /*0018*/ 	.short	0x0002
        /*001a*/ 	.short	0x0064
        /*001c*/ 	.short	0x0082
	.zero		2


//--------------------- .nv.info                  --------------------------
	.section	.nv.info,"",@"SHT_CUDA_INFO"
	.align	4


	//----- nvinfo : EIATTR_REGCOUNT
	.align		4
        /*0000*/ 	.byte	0x04, 0x2f
        /*0002*/ 	.short	(.L_1 - .L_0)
	.align		4
.L_0:
        /*0004*/ 	.word	index@(_Z10mysgemm_v3ILi128ELi128ELi8ELi8ELi8EEviiifPfS0_fS0_)
        /*0008*/ 	.word	0x0000008e


	//----- nvinfo : EIATTR_FRAME_SIZE
	.align		4
.L_1:
        /*000c*/ 	.byte	0x04, 0x11
        /*000e*/ 	.short	(.L_3 - .L_2)
	.align		4
.L_2:
        /*0010*/ 	.word	index@(_Z10mysgemm_v3ILi128ELi128ELi8ELi8ELi8EEviiifPfS0_fS0_)
        /*0014*/ 	.word	0x00000000


	//----- nvinfo : EIATTR_MIN_STACK_SIZE
	.align		4
.L_3:
        /*0018*/ 	.byte	0x04, 0x12
        /*001a*/ 	.short	(.L_5 - .L_4)
	.align		4
.L_4:
        /*001c*/ 	.word	index@(_Z10mysgemm_v3ILi128ELi128ELi8ELi8ELi8EEviiifPfS0_fS0_)
        /*0020*/ 	.word	0x00000000
.L_5:


//--------------------- .nv.compat                --------------------------
	.section	.nv.compat,"",@"SHT_CUDA_COMPAT_INFO"
	.align	4
        /*0000*/ 	.byte	0x02, 0x09, 0x00, 0x00, 0x02, 0x02, 0x01, 0x00, 0x02, 0x05, 0x05, 0x00, 0x03, 0x07, 0x01, 0x01
        /*0010*/ 	.byte	0x02, 0x03, 0x00, 0x00, 0x02, 0x06, 0x01, 0x00, 0x04, 0x0b, 0x08, 0x00, 0x09, 0x00, 0x00, 0x00
        /*0020*/ 	.byte	0x00, 0x00, 0x00, 0x00


//--------------------- .nv.info._Z10mysgemm_v3ILi128ELi128ELi8ELi8ELi8EEviiifPfS0_fS0_ --------------------------
	.section	.nv.info._Z10mysgemm_v3ILi128ELi128ELi8ELi8ELi8EEviiifPfS0_fS0_,"",@"SHT_CUDA_INFO"
	.sectionflags	@""
	.align	4


	//----- nvinfo : EIATTR_CUDA_API_VERSION
	.align		4
        /*0000*/ 	.byte	0x04, 0x37
        /*0002*/ 	.short	(.L_7 - .L_6)
.L_6:
        /*0004*/ 	.word	0x00000082


	//----- nvinfo : EIATTR_KPARAM_INFO
	.align		4
.L_7:
        /*0008*/ 	.byte	0x04, 0x17
        /*000a*/ 	.short	(.L_9 - .L_8)
.L_8:
        /*000c*/ 	.word	0x00000000
        /*0010*/ 	.short	0x0007
        /*0012*/ 	.short	0x0028
        /*0014*/ 	.byte	0x00, 0xf5, 0x21, 0x00


	//----- nvinfo : EIATTR_KPARAM_INFO
	.align		4
.L_9:
        /*0018*/ 	.byte	0x04, 0x17
        /*001a*/ 	.short	(.L_11 - .L_10)
.L_10:
        /*001c*/ 	.word	0x00000000
        /*0020*/ 	.short	0x0006
        /*0022*/ 	.short	0x0020
        /*0024*/ 	.byte	0x00, 0xf0, 0x11, 0x00


	//----- nvinfo : EIATTR_KPARAM_INFO
	.align		4
.L_11:
        /*0028*/ 	.byte	0x04, 0x17
        /*002a*/ 	.short	(.L_13 - .L_12)
.L_12:
        /*002c*/ 	.word	0x00000000
        /*0030*/ 	.short	0x0005
        /*0032*/ 	.short	0x0018
        /*0034*/ 	.byte	0x00, 0xf5, 0x21, 0x00


	//----- nvinfo : EIATTR_KPARAM_INFO
	.align		4
.L_13:
        /*0038*/ 	.byte	0x04, 0x17
        /*003a*/ 	.short	(.L_15 - .L_14)
.L_14:
        /*003c*/ 	.word	0x00000000
        /*0040*/ 	.short	0x0004
        /*0042*/ 	.short	0x0010
        /*0044*/ 	.byte	0x00, 0xf5, 0x21, 0x00


	//----- nvinfo : EIATTR_KPARAM_INFO
	.align		4
.L_15:
        /*0048*/ 	.byte	0x04, 0x17
        /*004a*/ 	.short	(.L_17 - .L_16)
.L_16:
        /*004c*/ 	.word	0x00000000
        /*0050*/ 	.short	0x0003
        /*0052*/ 	.short	0x000c
        /*0054*/ 	.byte	0x00, 0xf0, 0x11, 0x00


	//----- nvinfo : EIATTR_KPARAM_INFO
	.align		4
.L_17:
        /*0058*/ 	.byte	0x04, 0x17
        /*005a*/ 	.short	(.L_19 - .L_18)
.L_18:
        /*005c*/ 	.word	0x00000000
        /*0060*/ 	.short	0x0002
        /*0062*/ 	.short	0x0008
        /*0064*/ 	.byte	0x00, 0xf0, 0x11, 0x00


	//----- nvinfo : EIATTR_KPARAM_INFO
	.align		4
.L_19:
        /*0068*/ 	.byte	0x04, 0x17
        /*006a*/ 	.short	(.L_21 - .L_20)
.L_20:
        /*006c*/ 	.word	0x00000000
        /*0070*/ 	.short	0x0001
        /*0072*/ 	.short	0x0004
        /*0074*/ 	.byte	0x00, 0xf0, 0x11, 0x00


	//----- nvinfo : EIATTR_KPARAM_INFO
	.align		4
.L_21:
        /*0078*/ 	.byte	0x04, 0x17
        /*007a*/ 	.short	(.L_23 - .L_22)
.L_22:
        /*007c*/ 	.word	0x00000000
        /*0080*/ 	.short	0x0000
        /*0082*/ 	.short	0x0000
        /*0084*/ 	.byte	0x00, 0xf0, 0x11, 0x00


	//----- nvinfo : EIATTR_SPARSE_MMA_MASK
	.align		4
.L_23:
        /*0088*/ 	.byte	0x03, 0x50
        /*008a*/ 	.short	0x0000


	//----- nvinfo : EIATTR_MAXREG_COUNT
	.align		4
        /*008c*/ 	.byte	0x03, 0x1b
        /*008e*/ 	.short	0x00ff


	//----- nvinfo : EIATTR_NUM_BARRIERS
	.align		4
        /*0090*/ 	.byte	0x02, 0x4c
        /*0092*/ 	.byte	0x01
	.zero		1


	//----- nvinfo : EIATTR_MERCURY_ISA_VERSION
	.align		4
        /*0094*/ 	.byte	0x03, 0x5f
        /*0096*/ 	.short	0x0101


	//----- nvinfo : EIATTR_VRC_CTA_INIT_COUNT
	.align		4
        /*0098*/ 	.byte	0x02, 0x4a
	.zero		1
	.zero		1


	//----- nvinfo : EIATTR_EXIT_INSTR_OFFSETS
	.align		4
        /*009c*/ 	.byte	0x04, 0x1c
        /*009e*/ 	.short	(.L_25 - .L_24)


	//   ....[0]....
.L_24:
        /*00a0*/ 	.word	0x00003c20


	//----- nvinfo : EIATTR_CBANK_PARAM_SIZE
	.align		4
.L_25:
        /*00a4*/ 	.byte	0x03, 0x19
        /*00a6*/ 	.short	0x0030


	//----- nvinfo : EIATTR_PARAM_CBANK
	.align		4
        /*00a8*/ 	.byte	0x04, 0x0a
        /*00aa*/ 	.short	(.L_27 - .L_26)
	.align		4
.L_26:
        /*00ac*/ 	.word	index@(.nv.constant0._Z10mysgemm_v3ILi128ELi128ELi8ELi8ELi8EEviiifPfS0_fS0_)
        /*00b0*/ 	.short	0x0380
        /*00b2*/ 	.short	0x0030


	//----- nvinfo : EIATTR_SW_WAR
	.align		4
.L_27:
        /*00b4*/ 	.byte	0x04, 0x36
        /*00b6*/ 	.short	(.L_29 - .L_28)
.L_28:
        /*00b8*/ 	.word	0x00000008
.L_29:


//--------------------- .nv.callgraph             --------------------------
	.section	.nv.callgraph,"",@"SHT_CUDA_CALLGRAPH"
	.align	4
	.sectionentsize	8
	.align		4
        /*0000*/ 	.word	0x00000000
	.align		4
        /*0004*/ 	.word	0xffffffff
	.align		4
        /*0008*/ 	.word	0x00000000
	.align		4
        /*000c*/ 	.word	0xfffffffe
	.align		4
        /*0010*/ 	.word	0x00000000
	.align		4
        /*0014*/ 	.word	0xfffffffd
	.align		4
        /*0018*/ 	.word	0x00000000
	.align		4
        /*001c*/ 	.word	0xfffffffc


//--------------------- .text._Z10mysgemm_v3ILi128ELi128ELi8ELi8ELi8EEviiifPfS0_fS0_ --------------------------
	.section	.text._Z10mysgemm_v3ILi128ELi128ELi8ELi8ELi8EEviiifPfS0_fS0_,"ax",@progbits
	.align	128
        .global         _Z10mysgemm_v3ILi128ELi128ELi8ELi8ELi8EEviiifPfS0_fS0_
        .type           _Z10mysgemm_v3ILi128ELi128ELi8ELi8ELi8EEviiifPfS0_fS0_,@function
        .size           _Z10mysgemm_v3ILi128ELi128ELi8ELi8ELi8EEviiifPfS0_fS0_,(.L_x_3 - _Z10mysgemm_v3ILi128ELi128ELi8ELi8ELi8EEviiifPfS0_fS0_)
        .other          _Z10mysgemm_v3ILi128ELi128ELi8ELi8ELi8EEviiifPfS0_fS0_,@"STO_CUDA_ENTRY STV_DEFAULT"
_Z10mysgemm_v3ILi128ELi128ELi8ELi8ELi8EEviiifPfS0_fS0_:
.text._Z10mysgemm_v3ILi128ELi128ELi8ELi8ELi8EEviiifPfS0_fS0_:
[----:B------:R-:W-:Y:S01]  /*0000*/  LDC R1, c[0x0][0x37c] ;  /* 0x0000df00ff017b82 */ /* 0x000fe20000000800 */
[----:B------:R-:W0:Y:S07]  /*0010*/  S2R R0, SR_CTAID.Y ;  /* 0x0000000000007919 */ /* 0x000e2e0000002600 */
[----:B------:R-:W1:Y:S01]  /*0020*/  LDC R5, c[0x0][0x388] ;  /* 0x0000e200ff057b82 */ /* 0x000e620000000800 */
[----:B------:R-:W2:Y:S01]  /*0030*/  LDCU.64 UR8, c[0x0][0x358] ;  /* 0x00006b00ff0877ac */ /* 0x000ea20008000a00 */
[----:B------:R-:W-:Y:S01]  /*0040*/  HFMA2 R134, -RZ, RZ, 0, 0 ;  /* 0x00000000ff867431 */ /* 0x000fe200000001ff */
[----:B------:R-:W3:Y:S01]  /*0050*/  S2R R3, SR_CTAID.X ;  /* 0x0000000000037919 */ /* 0x000ee20000002500 */
[----:B------:R-:W-:Y:S01]  /*0060*/  HFMA2 R130, -RZ, RZ, 0, 0 ;  /* 0x00000000ff827431 */ /* 0x000fe200000001ff */
[----:B------:R-:W-:Y:S01]  /*0070*/  CS2R R128, SRZ ;  /* 0x0000000000807805 */ /* 0x000fe2000001ff00 */
[----:B------:R-:W-:Y:S01]  /*0080*/  HFMA2 R13, -RZ, RZ, 0, 0 ;  /* 0x00000000ff0d7431 */ /* 0x000fe200000001ff */
[----:B------:R-:W-:Y:S01]  /*0090*/  CS2R R102, SRZ ;  /* 0x0000000000667805 */ /* 0x000fe2000001ff00 */
[----:B------:R-:W4:Y:S01]  /*00a0*/  LDC.64 R138, c[0x0][0x398] ;  /* 0x0000e600ff8a7b82 */ /* 0x000f220000000a00 */
[----:B------:R-:W-:Y:S01]  /*00b0*/  HFMA2 R22, -RZ, RZ, 0, 0 ;  /* 0x00000000ff167431 */ /* 0x000fe200000001ff */
[----:B------:R-:W-:-:S02]  /*00c0*/  CS2R R96, SRZ ;  /* 0x0000000000607805 */ /* 0x000fc4000001ff00 */
[----:B------:R-:W-:Y:S02]  /*00d0*/  MOV R132, RZ ;  /* 0x000000ff00847202 */ /* 0x000fe40000000f00 */
[----:B------:R-:W-:Y:S02]  /*00e0*/  CS2R R126, SRZ ;  /* 0x00000000007e7805 */ /* 0x000fe4000001ff00 */
[----:B------:R-:W-:Y:S02]  /*00f0*/  CS2R R100, SRZ ;  /* 0x0000000000647805 */ /* 0x000fe4000001ff00 */
[----:B------:R-:W-:Y:S02]  /*0100*/  CS2R R94, SRZ ;  /* 0x00000000005e7805 */ /* 0x000fe4000001ff00 */
[----:B------:R-:W-:Y:S01]  /*0110*/  CS2R R124, SRZ ;  /* 0x00000000007c7805 */ /* 0x000fe2000001ff00 */
[----:B------:R-:W5:Y:S01]  /*0120*/  LDC.64 R136, c[0x0][0x390] ;  /* 0x0000e400ff887b82 */ /* 0x000f620000000a00 */
[----:B------:R-:W-:-:S02]  /*0130*/  CS2R R98, SRZ ;  /* 0x0000000000627805 */ /* 0x000fc4000001ff00 */
[----:B------:R-:W-:Y:S02]  /*0140*/  CS2R R82, SRZ ;  /* 0x0000000000527805 */ /* 0x000fe4000001ff00 */
[----:B------:R-:W-:Y:S02]  /*0150*/  CS2R R122, SRZ ;  /* 0x00000000007a7805 */ /* 0x000fe4000001ff00 */
[----:B------:R-:W-:Y:S02]  /*0160*/  CS2R R120, SRZ ;  /* 0x0000000000787805 */ /* 0x000fe4000001ff00 */
[----:B------:R-:W-:Y:S02]  /*0170*/  CS2R R80, SRZ ;  /* 0x0000000000507805 */ /* 0x000fe4000001ff00 */
[----:B------:R-:W-:Y:S02]  /*0180*/  CS2R R118, SRZ ;  /* 0x0000000000767805 */ /* 0x000fe4000001ff00 */
[----:B------:R-:W-:-:S02]  /*0190*/  CS2R R92, SRZ ;  /* 0x00000000005c7805 */ /* 0x000fc4000001ff00 */
[----:B-1----:R-:W-:Y:S02]  /*01a0*/  ISETP.GE.AND P0, PT, R5, 0x1, PT ;  /* 0x000000010500780c */ /* 0x002fe40003f06270 */
[----:B------:R-:W-:Y:S02]  /*01b0*/  CS2R R116, SRZ ;  /* 0x0000000000747805 */ /* 0x000fe4000001ff00 */
[----:B------:R-:W-:Y:S02]  /*01c0*/  CS2R R90, SRZ ;  /* 0x00000000005a7805 */ /* 0x000fe4000001ff00 */
[----:B------:R-:W-:Y:S02]  /*01d0*/  CS2R R84, SRZ ;  /* 0x0000000000547805 */ /* 0x000fe4000001ff00 */
[----:B------:R-:W-:Y:S02]  /*01e0*/  CS2R R114, SRZ ;  /* 0x0000000000727805 */ /* 0x000fe4000001ff00 */
[----:B------:R-:W-:-:S02]  /*01f0*/  CS2R R88, SRZ ;  /* 0x0000000000587805 */ /* 0x000fc4000001ff00 */
[----:B------:R-:W-:Y:S01]  /*0200*/  MOV R11, RZ ;  /* 0x000000ff000b7202 */ /* 0x000fe20000000f00 */
[----:B0-----:R-:W-:Y:S01]  /*0210*/  IMAD R2, R0, R5, RZ ;  /* 0x0000000500027224 */ /* 0x001fe200078e02ff */
[----:B------:R-:W-:Y:S02]  /*0220*/  CS2R R112, SRZ ;  /* 0x0000000000707805 */ /* 0x000fe4000001ff00 */
[----:B------:R-:W-:Y:S02]  /*0230*/  CS2R R86, SRZ ;  /* 0x0000000000567805 */ /* 0x000fe4000001ff00 */
[----:B------:R-:W-:Y:S02]  /*0240*/  CS2R R110, SRZ ;  /* 0x00000000006e7805 */ /* 0x000fe4000001ff00 */
[----:B---3--:R-:W-:Y:S02]  /*0250*/  SHF.L.U32 R9, R3, 0x7, RZ ;  /* 0x0000000703097819 */ /* 0x008fe400000006ff */
[----:B------:R-:W-:-:S02]  /*0260*/  CS2R R108, SRZ ;  /* 0x00000000006c7805 */ /* 0x000fc4000001ff00 */
[----:B------:R-:W-:Y:S02]  /*0270*/  SHF.L.U32 R7, R2, 0x7, RZ ;  /* 0x0000000702077819 */ /* 0x000fe400000006ff */
[----:B------:R-:W-:Y:S01]  /*0280*/  CS2R R106, SRZ ;  /* 0x00000000006a7805 */ /* 0x000fe2000001ff00 */
[----:B------:R-:W0:Y:S01]  /*0290*/  S2R R2, SR_TID.X ;  /* 0x0000000000027919 */ /* 0x000e220000002100 */
[----:B----4-:R-:W-:-:S04]  /*02a0*/  IMAD.WIDE.U32 R138, R9, 0x4, R138 ;  /* 0x00000004098a7825 */ /* 0x010fc800078e008a */
[----:B------:R-:W-:Y:S01]  /*02b0*/  HFMA2 R9, -RZ, RZ, 0, 0 ;  /* 0x00000000ff097431 */ /* 0x000fe200000001ff */
[----:B------:R-:W-:Y:S02]  /*02c0*/  MOV R15, RZ ;  /* 0x000000ff000f7202 */ /* 0x000fe40000000f00 */
[----:B------:R-:W-:Y:S01]  /*02d0*/  CS2R R104, SRZ ;  /* 0x0000000000687805 */ /* 0x000fe2000001ff00 */
[----:B-----5:R-:W-:Y:S01]  /*02e0*/  IMAD.WIDE R136, R7, 0x4, R136 ;  /* 0x0000000407887825 */ /* 0x020fe200078e0288 */
[----:B------:R-:W-:Y:S02]  /*02f0*/  MOV R7, RZ ;  /* 0x000000ff00077202 */ /* 0x000fe40000000f00 */
[----:B------:R-:W-:Y:S02]  /*0300*/  CS2R R18, SRZ ;  /* 0x0000000000127805 */ /* 0x000fe4000001ff00 */
[----:B------:R-:W-:Y:S02]  /*0310*/  CS2R R16, SRZ ;  /* 0x0000000000107805 */ /* 0x000fe4000001ff00 */
[----:B------:R-:W-:Y:S01]  /*0320*/  MOV R20, RZ ;  /* 0x000000ff00147202 */ /* 0x000fe20000000f00 */
[----:B--2---:R-:W-:Y:S06]  /*0330*/  @!P0 BRA `(.L_x_0) ;  /* 0x00000024006c8947 */ /* 0x004fec0003800000 */
[----:B------:R-:W1:Y:S01]  /*0340*/  LDC R6, c[0x0][0x384] ;  /* 0x0000e100ff067b82 */ /* 0x000e620000000800 */
[C---:B0-----:R-:W-:Y:S01]  /*0350*/  LOP3.LUT R8, R2.reuse, 0x7, RZ, 0xc0, !PT ;  /* 0x0000000702087812 */ /* 0x041fe200078ec0ff */
[----:B------:R-:W-:Y:S01]  /*0360*/  UMOV UR4, URZ ;  /* 0x000000ff00047c82 */ /* 0x000fe20008000000 */
[--C-:B------:R-:W-:Y:S02]  /*0370*/  SHF.R.U32.HI R10, RZ, 0x3, R2.reuse ;  /* 0x00000003ff0a7819 */ /* 0x100fe40000011602 */
[----:B------:R-:W-:Y:S02]  /*0380*/  LOP3.LUT R21, R2, 0x7f, RZ, 0xc0, !PT ;  /* 0x0000007f02157812 */ /* 0x000fe400078ec0ff */
[----:B------:R-:W-:Y:S01]  /*0390*/  SHF.R.U32.HI R4, RZ, 0x7, R2 ;  /* 0x00000007ff047819 */ /* 0x000fe20000011602 */
[----:B------:R-:W-:Y:S01]  /*03a0*/  IMAD R8, R10, R5, R8 ;  /* 0x000000050a087224 */ /* 0x000fe200078e0208 */
[----:B------:R-:W-:-:S04]  /*03b0*/  MOV R134, RZ ;  /* 0x000000ff00867202 */ /* 0x000fc80000000f00 */
[----:B------:R-:W-:-:S04]  /*03c0*/  LEA R10, R5, R8, 0x6 ;  /* 0x00000008050a7211 */ /* 0x000fc800078e30ff */
[----:B------:R-:W-:Y:S01]  /*03d0*/  LEA R12, R5, R10, 0x5 ;  /* 0x0000000a050c7211 */ /* 0x000fe200078e28ff */
[----:B-1----:R-:W-:-:S05]  /*03e0*/  IMAD R21, R4, R6, R21 ;  /* 0x0000000604157224 */ /* 0x002fca00078e0215 */
[----:B------:R-:W-:-:S04]  /*03f0*/  LEA R23, R6, R21, 0x2 ;  /* 0x0000001506177211 */ /* 0x000fc800078e10ff */
[----:B------:R-:W-:-:S07]  /*0400*/  LEA R4, R6, R23, 0x1 ;  /* 0x0000001706047211 */ /* 0x000fce00078e08ff */
.L_x_1:
[----:B------:R-:W-:Y:S01]  /*0410*/  LEA R31, R5, R8, 0x5 ;  /* 0x00000008051f7211 */ /* 0x000fe200078e28ff */
[----:B------:R-:W-:Y:S01]  /*0420*/  IMAD.WIDE.U32 R38, R8, 0x4, R136 ;  /* 0x0000000408267825 */ /* 0x000fe200078e0088 */
[----:B------:R-:W-:-:S03]  /*0430*/  LEA R33, R6, R21, 0x1 ;  /* 0x0000001506217211 */ /* 0x000fc600078e08ff */
[--C-:B------:R-:W-:Y:S02]  /*0440*/  IMAD.WIDE.U32 R30, R31, 0x4, R136.reuse ;  /* 0x000000041f1e7825 */ /* 0x100fe400078e0088 */
[----:B------:R-:W2:Y:S02]  /*0450*/  LDG.E R38, desc[UR8][R38.64] ;  /* 0x0000000826267981 */ /* 0x000ea4000c1e1900 */
[--C-:B------:R-:W-:Y:S02]  /*0460*/  IMAD.WIDE.U32 R28, R10, 0x4, R136.reuse ;  /* 0x000000040a1c7825 */ /* 0x100fe400078e0088 */
[----:B------:R-:W3:Y:S02]  /*0470*/  LDG.E R30, desc[UR8][R30.64] ;  /* 0x000000081e1e7981 */ /* 0x000ee4000c1e1900 */
[----:B------:R-:W-:Y:S02]  /*0480*/  IMAD.WIDE.U32 R26, R12, 0x4, R136 ;  /* 0x000000040c1a7825 */ /* 0x000fe400078e0088 */
[----:B------:R-:W4:Y:S02]  /*0490*/  LDG.E R28, desc[UR8][R28.64] ;  /* 0x000000081c1c7981 */ /* 0x000f24000c1e1900 */
[----:B------:R-:W-:-:S02]  /*04a0*/  IMAD.WIDE R24, R21, 0x4, R138 ;  /* 0x0000000415187825 */ /* 0x000fc400078e028a */
[----:B------:R0:W5:Y:S02]  /*04b0*/  LDG.E R26, desc[UR8][R26.64] ;  /* 0x000000081a1a7981 */ /* 0x000164000c1e1900 */
[--C-:B------:R-:W-:Y:S02]  /*04c0*/  IMAD.WIDE R32, R33, 0x4, R138.reuse ;  /* 0x0000000421207825 */ /* 0x100fe400078e028a */
[----:B------:R-:W5:Y:S02]  /*04d0*/  LDG.E R24, desc[UR8][R24.64] ;  /* 0x0000000818187981 */ /* 0x000f64000c1e1900 */
[--C-:B------:R-:W-:Y:S02]  /*04e0*/  IMAD.WIDE R36, R23, 0x4, R138.reuse ;  /* 0x0000000417247825 */ /* 0x100fe400078e028a */
[----:B------:R-:W5:Y:S02]  /*04f0*/  LDG.E R32, desc[UR8][R32.64] ;  /* 0x0000000820207981 */ /* 0x000f64000c1e1900 */
[----:B------:R-:W-:-:S02]  /*0500*/  IMAD.WIDE R34, R4, 0x4, R138 ;  /* 0x0000000404227825 */ /* 0x000fc400078e028a */
[----:B------:R-:W5:Y:S04]  /*0510*/  LDG.E R36, desc[UR8][R36.64] ;  /* 0x0000000824247981 */ /* 0x000f68000c1e1900 */
[----:B------:R-:W5:Y:S01]  /*0520*/  LDG.E R60, desc[UR8][R34.64] ;  /* 0x00000008223c7981 */ /* 0x000f62000c1e1900 */
[----:B------:R-:W1:Y:S01]  /*0530*/  S2UR UR6, SR_CgaCtaId ;  /* 0x00000000000679c3 */ /* 0x000e620000008800 */
[----:B------:R-:W-:Y:S02]  /*0540*/  UMOV UR5, 0x400 ;  /* 0x0000040000057882 */ /* 0x000fe40000000000 */
[----:B-1----:R-:W-:Y:S02]  /*0550*/  ULEA UR7, UR6, UR5, 0x18 ;  /* 0x0000000506077291 */ /* 0x002fe4000f8ec0ff */
[----:B------:R-:W-:-:S04]  /*0560*/  UIADD3 UR5, UPT, UPT, UR5, 0x1000, URZ ;  /* 0x0000100005057890 */ /* 0x000fc8000fffe0ff */
[----:B------:R-:W-:Y:S01]  /*0570*/  ULEA UR5, UR6, UR5, 0x18 ;  /* 0x0000000506057291 */ /* 0x000fe2000f8ec0ff */
[----:B0-----:R-:W-:-:S05]  /*0580*/  LEA R27, R2, UR7, 0x2 ;  /* 0x00000007021b7c11 */ /* 0x001fca000f8e10ff */
[C---:B------:R-:W-:Y:S02]  /*0590*/  LEA R61, R2.reuse, UR5, 0x2 ;  /* 0x00000005023d7c11 */ /* 0x040fe4000f8e10ff */
[C---:B------:R-:W-:Y:S02]  /*05a0*/  SHF.L.U32 R131, R2.reuse, 0x4, RZ ;  /* 0x0000000402837819 */ /* 0x040fe400000006ff */
[----:B------:R-:W-:Y:S02]  /*05b0*/  SHF.L.U32 R14, R2, 0x5, RZ ;  /* 0x00000005020e7819 */ /* 0x000fe400000006ff */
[----:B------:R-:W-:Y:S02]  /*05c0*/  LOP3.LUT R131, R131, 0x3f00, RZ, 0xc0, !PT ;  /* 0x00003f0083837812 */ /* 0x000fe400078ec0ff */
[----:B------:R-:W-:Y:S01]  /*05d0*/  LOP3.LUT R14, R14, 0x1e0, RZ, 0xc0, !PT ;  /* 0x000001e00e0e7812 */ /* 0x000fe200078ec0ff */
[----:B--2---:R-:W-:Y:S04]  /*05e0*/  STS [R27], R38 ;  /* 0x000000261b007388 */ /* 0x004fe80000000800 */
[----:B---3--:R-:W-:Y:S04]  /*05f0*/  STS [R27+0x400], R30 ;  /* 0x0004001e1b007388 */ /* 0x008fe80000000800 */
[----:B----4-:R-:W-:Y:S04]  /*0600*/  STS [R27+0x800], R28 ;  /* 0x0008001c1b007388 */ /* 0x010fe80000000800 */
[----:B-----5:R-:W-:Y:S04]  /*0610*/  STS [R27+0xc00], R26 ;  /* 0x000c001a1b007388 */ /* 0x020fe80000000800 */
[----:B------:R-:W-:Y:S04]  /*0620*/  STS [R61], R24 ;  /* 0x000000183d007388 */ /* 0x000fe80000000800 */
[----:B------:R-:W-:Y:S04]  /*0630*/  STS [R61+0x400], R32 ;  /* 0x000400203d007388 */ /* 0x000fe80000000800 */
[----:B------:R-:W-:Y:S04]  /*0640*/  STS [R61+0x800], R36 ;  /* 0x000800243d007388 */ /* 0x000fe80000000800 */
[----:B------:R-:W-:Y:S01]  /*0650*/  STS [R61+0xc00], R60 ;  /* 0x000c003c3d007388 */ /* 0x000fe20000000800 */
[----:B------:R-:W-:Y:S06]  /*0660*/  BAR.SYNC.DEFER_BLOCKING 0x0 ;  /* 0x0000000000007b1d */ /* 0x000fec0000010000 */
[----:B------:R-:W-:Y:S04]  /*0670*/  LDS.128 R44, [R131+UR7] ;  /* 0x00000007832c7984 */ /* 0x000fe80008000c00 */
[----:B------:R-:W0:Y:S04]  /*0680*/  LDS.128 R40, [R14+UR5] ;  /* 0x000000050e287984 */ /* 0x000e280008000c00 */
[----:B------:R-:W1:Y:S04]  /*0690*/  LDS.128 R56, [R131+UR7+0x20] ;  /* 0x0000200783387984 */ /* 0x000e680008000c00 */
[----:B------:R-:W2:Y:S04]  /*06a0*/  LDS.128 R52, [R131+UR7+0x40] ;  /* 0x0000400783347984 */ /* 0x000ea80008000c00 */
[----:B------:R-:W3:Y:S04]  /*06b0*/  LDS.128 R48, [R131+UR7+0x60] ;  /* 0x0000600783307984 */ /* 0x000ee80008000c00 */
[----:B------:R-:W4:Y:S04]  /*06c0*/  LDS.128 R24, [R131+UR7+0x80] ;  /* 0x0000800783187984 */ /* 0x000f280008000c00 */
[----:B------:R-:W5:Y:S04]  /*06d0*/  LDS.128 R28, [R131+UR7+0xa0] ;  /* 0x0000a007831c7984 */ /* 0x000f680008000c00 */
[----:B------:R-:W5:Y:S04]  /*06e0*/  LDS.128 R32, [R131+UR7+0xc0] ;  /* 0x0000c00783207984 */ /* 0x000f680008000c00 */
[----:B------:R-:W5:Y:S04]  /*06f0*/  LDS.128 R36, [R131+UR7+0xe0] ;  /* 0x0000e00783247984 */ /* 0x000f680008000c00 */
[----:B------:R-:W5:Y:S04]  /*0700*/  LDS.128 R60, [R14+UR5+0x200] ;  /* 0x000200050e3c7984 */ /* 0x000f680008000c00 */
[----:B------:R-:W-:Y:S01]  /*0710*/  LDS.128 R68, [R131+UR7+0xb0] ;  /* 0x0000b00783447984 */ /* 0x000fe20008000c00 */
[----:B0-----:R-:W-:-:S03]  /*0720*/  FFMA R19, R44, R40, R19 ;  /* 0x000000282c137223 */ /* 0x001fc60000000013 */
[----:B------:R-:W-:Y:S01]  /*0730*/  LDS.128 R72, [R131+UR7+0xd0] ;  /* 0x0000d00783487984 */ /* 0x000fe20008000c00 */
[C---:B-1----:R-:W-:Y:S01]  /*0740*/  FFMA R17, R40.reuse, R56, R17 ;  /* 0x0000003828117223 */ /* 0x042fe20000000011 */
[----:B------:R-:W-:Y:S02]  /*0750*/  FFMA R64, R41, R57, R18 ;  /* 0x0000003929407223 */ /* 0x000fe40000000012 */
[----:B------:R-:W-:Y:S01]  /*0760*/  LDS.128 R76, [R131+UR7+0xf0] ;  /* 0x0000f007834c7984 */ /* 0x000fe20008000c00 */
[C---:B--2---:R-:W-:Y:S01]  /*0770*/  FFMA R15, R40.reuse, R52, R15 ;  /* 0x00000034280f7223 */ /* 0x044fe2000000000f */
[C---:B---3--:R-:W-:Y:S01]  /*0780*/  FFMA R13, R40.reuse, R48, R13 ;  /* 0x00000030280d7223 */ /* 0x048fe2000000000d */
[C---:B----4-:R-:W-:Y:S01]  /*0790*/  FFMA R11, R40.reuse, R24, R11 ;  /* 0x00000018280b7223 */ /* 0x050fe2000000000b */
[C---:B-----5:R-:W-:Y:S01]  /*07a0*/  FFMA R9, R40.reuse, R28, R9 ;  /* 0x0000001c28097223 */ /* 0x060fe20000000009 */
[C---:B------:R-:W-:Y:S01]  /*07b0*/  FFMA R7, R40.reuse, R32, R7 ;  /* 0x0000002028077223 */ /* 0x040fe20000000007 */
[----:B------:R-:W-:Y:S01]  /*07c0*/  FFMA R95, R40, R36, R95 ;  /* 0x00000024285f7223 */ /* 0x000fe2000000005f */
[----:B------:R-:W-:Y:S01]  /*07d0*/  FFMA R40, R45, R41, R16 ;  /* 0x000000292d287223 */ /* 0x000fe20000000010 */
[-C--:B------:R-:W-:Y:S01]  /*07e0*/  FFMA R65, R44, R60.reuse, R19 ;  /* 0x0000003c2c417223 */ /* 0x080fe20000000013 */
[----:B------:R-:W-:-:S02]  /*07f0*/  FFMA R67, R56, R60, R17 ;  /* 0x0000003c38437223 */ /* 0x000fc40000000011 */
[----:B------:R-:W0:Y:S01]  /*0800*/  LDS.128 R16, [R14+UR5+0x400] ;  /* 0x000400050e107984 */ /* 0x000e220008000c00 */
[-C--:B------:R-:W-:Y:S01]  /*0810*/  FFMA R15, R52, R60.reuse, R15 ;  /* 0x0000003c340f7223 */ /* 0x080fe2000000000f */
[-C--:B------:R-:W-:Y:S01]  /*0820*/  FFMA R13, R48, R60.reuse, R13 ;  /* 0x0000003c300d7223 */ /* 0x080fe2000000000d */
[-C--:B------:R-:W-:Y:S01]  /*0830*/  FFMA R11, R24, R60.reuse, R11 ;  /* 0x0000003c180b7223 */ /* 0x080fe2000000000b */
[-C--:B------:R-:W-:Y:S01]  /*0840*/  FFMA R9, R28, R60.reuse, R9 ;  /* 0x0000003c1c097223 */ /* 0x080fe20000000009 */
[-C--:B------:R-:W-:Y:S01]  /*0850*/  FFMA R7, R32, R60.reuse, R7 ;  /* 0x0000003c20077223 */ /* 0x080fe20000000007 */
[----:B------:R-:W-:Y:S01]  /*0860*/  FFMA R95, R36, R60, R95 ;  /* 0x0000003c245f7223 */ /* 0x000fe2000000005f */
[C---:B------:R-:W-:Y:S01]  /*0870*/  FFMA R80, R41.reuse, R53, R80 ;  /* 0x0000003529507223 */ /* 0x040fe20000000050 */
[C---:B------:R-:W-:Y:S01]  /*0880*/  FFMA R84, R41.reuse, R49, R84 ;  /* 0x0000003129547223 */ /* 0x040fe20000000054 */
[C---:B------:R-:W-:Y:S01]  /*0890*/  FFMA R88, R41.reuse, R25, R88 ;  /* 0x0000001929587223 */ /* 0x040fe20000000058 */
[C---:B------:R-:W-:Y:S01]  /*08a0*/  FFMA R92, R41.reuse, R29, R92 ;  /* 0x0000001d295c7223 */ /* 0x040fe2000000005c */
[C---:B------:R-:W-:Y:S01]  /*08b0*/  FFMA R96, R41.reuse, R33, R96 ;  /* 0x0000002129607223 */ /* 0x040fe20000000060 */
[----:B------:R-:W-:Y:S01]  /*08c0*/  FFMA R100, R41, R37, R100 ;  /* 0x0000002529647223 */ /* 0x000fe20000000064 */
[----:B------:R-:W-:Y:S01]  /*08d0*/  FFMA R99, R46, R42, R99 ;  /* 0x0000002a2e637223 */ /* 0x000fe20000000063 */
[C---:B------:R-:W-:Y:S01]  /*08e0*/  FFMA R103, R42.reuse, R58, R103 ;  /* 0x0000003a2a677223 */ /* 0x040fe20000000067 */
        /* <DEDUP_REMOVED lines=14> */
[----:B------:R-:W-:-:S02]  /*09d0*/  FFMA R60, R45, R61, R40 ;  /* 0x0000003d2d3c7223 */ /* 0x000fc40000000028 */
[----:B------:R-:W1:Y:S01]  /*09e0*/  LDS.128 R40, [R14+UR5+0x600] ;  /* 0x000600050e287984 */ /* 0x000e620008000c00 */
[-C--:B------:R-:W-:Y:S01]  /*09f0*/  FFMA R64, R57, R61.reuse, R64 ;  /* 0x0000003d39407223 */ /* 0x080fe20000000040 */
[-C--:B------:R-:W-:Y:S01]  /*0a00*/  FFMA R80, R53, R61.reuse, R80 ;  /* 0x0000003d35507223 */ /* 0x080fe20000000050 */
[-C--:B------:R-:W-:Y:S01]  /*0a10*/  FFMA R84, R49, R61.reuse, R84 ;  /* 0x0000003d31547223 */ /* 0x080fe20000000054 */
[-C--:B------:R-:W-:Y:S01]  /*0a20*/  FFMA R88, R25, R61.reuse, R88 ;  /* 0x0000003d19587223 */ /* 0x080fe20000000058 */
[-C--:B------:R-:W-:Y:S01]  /*0a30*/  FFMA R92, R29, R61.reuse, R92 ;  /* 0x0000003d1d5c7223 */ /* 0x080fe2000000005c */
[-C--:B------:R-:W-:Y:S01]  /*0a40*/  FFMA R96, R33, R61.reuse, R96 ;  /* 0x0000003d21607223 */ /* 0x080fe20000000060 */
[----:B------:R-:W-:Y:S01]  /*0a50*/  FFMA R100, R37, R61, R100 ;  /* 0x0000003d25647223 */ /* 0x000fe20000000064 */
[-C--:B------:R-:W-:Y:S01]  /*0a60*/  FFMA R99, R46, R62.reuse, R99 ;  /* 0x0000003e2e637223 */ /* 0x080fe20000000063 */
        /* <DEDUP_REMOVED lines=15> */
[-C--:B0-----:R-:W-:Y:S01]  /*0b60*/  FFMA R65, R44, R16.reuse, R65 ;  /* 0x000000102c417223 */ /* 0x081fe20000000041 */
        /* <DEDUP_REMOVED lines=30> */
[----:B------:R-:W-:-:S02]  /*0d50*/  FFMA R132, R39, R19, R132 ;  /* 0x0000001327847223 */ /* 0x000fc40000000084 */
[----:B------:R-:W0:Y:S01]  /*0d60*/  LDS.128 R16, [R14+UR5+0x800] ;  /* 0x000800050e107984 */ /* 0x000e220008000c00 */
[-C--:B-1----:R-:W-:Y:S01]  /*0d70*/  FFMA R65, R44, R40.reuse, R65 ;  /* 0x000000282c417223 */ /* 0x082fe20000000041 */
        /* <DEDUP_REMOVED lines=31> */
[----:B------:R-:W1:Y:S01]  /*0f70*/  LDS.128 R40, [R14+UR5+0xa00] ;  /* 0x000a00050e287984 */ /* 0x000e620008000c00 */
        /* <DEDUP_REMOVED lines=71> */
[----:B------:R-:W-:Y:S01]  /*13f0*/  FFMA R13, R48, R16, R13 ;  /* 0x00000010300d7223 */ /* 0x000fe2000000000d */
[-C--:B------:R-:W-:Y:S01]  /*1400*/  FFMA R80, R53, R17.reuse, R80 ;  /* 0x0000001135507223 */ /* 0x080fe20000000050 */
[----:B------:R-:W-:Y:S01]  /*1410*/  FFMA R84, R49, R17, R84 ;  /* 0x0000001131547223 */ /* 0x000fe20000000054 */
[-C--:B------:R-:W-:Y:S01]  /*1420*/  FFMA R99, R46, R18.reuse, R99 ;  /* 0x000000122e637223 */ /* 0x080fe20000000063 */
[-C--:B------:R-:W-:Y:S01]  /*1430*/  FFMA R103, R58, R18.reuse, R103 ;  /* 0x000000123a677223 */ /* 0x080fe20000000067 */
        /* <DEDUP_REMOVED lines=22> */
[-C--:B-1----:R-:W-:Y:S01]  /*15a0*/  FFMA R19, R44, R40.reuse, R65 ;  /* 0x000000282c137223 */ /* 0x082fe20000000041 */
        /* <DEDUP_REMOVED lines=15> */
[----:B------:R-:W-:Y:S01]  /*16a0*/  LDS.128 R44, [R131+UR7+0x10] ;  /* 0x00001007832c7984 */ /* 0x000fe20008000c00 */
[----:B------:R-:W-:-:S03]  /*16b0*/  FFMA R11, R24, R40, R11 ;  /* 0x00000028180b7223 */ /* 0x000fc6000000000b */
[----:B------:R-:W0:Y:S01]  /*16c0*/  LDS.128 R48, [R14+UR5+0x10] ;  /* 0x000010050e307984 */ /* 0x000e220008000c00 */
[----:B------:R-:W-:-:S03]  /*16d0*/  FFMA R88, R25, R41, R88 ;  /* 0x0000002919587223 */ /* 0x000fc60000000058 */
[----:B------:R-:W1:Y:S01]  /*16e0*/  LDS.128 R52, [R131+UR7+0x30] ;  /* 0x0000300783347984 */ /* 0x000e620008000c00 */
[----:B------:R-:W-:-:S03]  /*16f0*/  FFMA R115, R26, R42, R115 ;  /* 0x0000002a1a737223 */ /* 0x000fc60000000073 */
[----:B------:R-:W2:Y:S01]  /*1700*/  LDS.128 R56, [R131+UR7+0x50] ;  /* 0x0000500783387984 */ /* 0x000ea20008000c00 */
[----:B------:R-:W-:-:S03]  /*1710*/  FFMA R120, R27, R43, R120 ;  /* 0x0000002b1b787223 */ /* 0x000fc60000000078 */
[----:B------:R-:W3:Y:S04]  /*1720*/  LDS.128 R60, [R131+UR7+0x70] ;  /* 0x00007007833c7984 */ /* 0x000ee80008000c00 */
[----:B------:R-:W4:Y:S04]  /*1730*/  LDS.128 R64, [R131+UR7+0x90] ;  /* 0x0000900783407984 */ /* 0x000f280008000c00 */
[----:B------:R-:W5:Y:S01]  /*1740*/  LDS.128 R24, [R14+UR5+0x210] ;  /* 0x000210050e187984 */ /* 0x000f620008000c00 */
[----:B------:R-:W-:Y:S01]  /*1750*/  FFMA R9, R28, R40, R9 ;  /* 0x000000281c097223 */ /* 0x000fe20000000009 */
[----:B------:R-:W-:Y:S01]  /*1760*/  FFMA R92, R29, R41, R92 ;  /* 0x000000291d5c7223 */ /* 0x000fe2000000005c */
[----:B------:R-:W-:Y:S01]  /*1770*/  FFMA R119, R30, R42, R119 ;  /* 0x0000002a1e777223 */ /* 0x000fe20000000077 */
[----:B------:R-:W-:-:S02]  /*1780*/  FFMA R124, R31, R43, R124 ;  /* 0x0000002b1f7c7223 */ /* 0x000fc4000000007c */
[----:B------:R-:W5:Y:S01]  /*1790*/  LDS.128 R28, [R14+UR5+0x410] ;  /* 0x000410050e1c7984 */ /* 0x000f620008000c00 */
[----:B0-----:R-:W-:Y:S01]  /*17a0*/  FFMA R93, R44, R48, R93 ;  /* 0x000000302c5d7223 */ /* 0x001fe2000000005d */
[C---:B------:R-:W-:Y:S01]  /*17b0*/  FFMA R81, R48.reuse, R68, R81 ;  /* 0x0000004430517223 */ /* 0x040fe20000000051 */
[C---:B------:R-:W-:Y:S01]  /*17c0*/  FFMA R83, R48.reuse, R72, R83 ;  /* 0x0000004830537223 */ /* 0x040fe20000000053 */
[C---:B------:R-:W-:Y:S01]  /*17d0*/  FFMA R97, R48.reuse, R76, R97 ;  /* 0x0000004c30617223 */ /* 0x040fe20000000061 */
[C---:B-1----:R-:W-:Y:S01]  /*17e0*/  FFMA R89, R48.reuse, R52, R89 ;  /* 0x0000003430597223 */ /* 0x042fe20000000059 */
[----:B------:R-:W-:Y:S01]  /*17f0*/  FFMA R20, R45, R49, R20 ;  /* 0x000000312d147223 */ /* 0x000fe20000000014 */
[C---:B------:R-:W-:Y:S01]  /*1800*/  FFMA R22, R49.reuse, R53, R22 ;  /* 0x0000003531167223 */ /* 0x040fe20000000016 */
[C---:B------:R-:W-:Y:S01]  /*1810*/  FFMA R94, R49.reuse, R69, R94 ;  /* 0x00000045315e7223 */ /* 0x040fe2000000005e */
[C---:B--2---:R-:W-:Y:S01]  /*1820*/  FFMA R91, R48.reuse, R56, R91 ;  /* 0x00000038305b7223 */ /* 0x044fe2000000005b */
[C---:B------:R-:W-:Y:S01]  /*1830*/  FFMA R82, R49.reuse, R57, R82 ;  /* 0x0000003931527223 */ /* 0x040fe20000000052 */
[C---:B------:R-:W-:Y:S01]  /*1840*/  FFMA R98, R49.reuse, R73, R98 ;  /* 0x0000004931627223 */ /* 0x040fe20000000062 */
[C---:B------:R-:W-:Y:S01]  /*1850*/  FFMA R102, R49.reuse, R77, R102 ;  /* 0x0000004d31667223 */ /* 0x040fe20000000066 */
[----:B---3--:R-:W-:Y:S01]  /*1860*/  FFMA R87, R48, R60, R87 ;  /* 0x0000003c30577223 */ /* 0x008fe20000000057 */
[C---:B------:R-:W-:Y:S01]  /*1870*/  FFMA R86, R49.reuse, R61, R86 ;  /* 0x0000003d31567223 */ /* 0x040fe20000000056 */
[----:B------:R-:W-:Y:S01]  /*1880*/  FFMA R101, R46, R50, R101 ;  /* 0x000000322e657223 */ /* 0x000fe20000000065 */
[----:B------:R-:W-:Y:S01]  /*1890*/  FFMA R105, R50, R54, R105 ;  /* 0x0000003632697223 */ /* 0x000fe20000000069 */
[----:B----4-:R-:W-:Y:S01]  /*18a0*/  FFMA R85, R48, R64, R85 ;  /* 0x0000004030557223 */ /* 0x010fe20000000055 */
        /* <DEDUP_REMOVED lines=15> */
[-C--:B-----5:R-:W-:Y:S01]  /*19a0*/  FFMA R93, R44, R24.reuse, R93 ;  /* 0x000000182c5d7223 */ /* 0x0a0fe2000000005d */
        /* <DEDUP_REMOVED lines=164> */
[----:B------:R-:W-:Y:S01]  /*23f0*/  UIADD3 UR4, UPT, UPT, UR4, 0x8, URZ ;  /* 0x0000000804047890 */ /* 0x000fe2000fffe0ff */
[----:B------:R-:W-:-:S04]  /*2400*/  IADD3 R136, P0, PT, R136, 0x20, RZ ;  /* 0x0000002088887810 */ /* 0x000fc80007f1e0ff */
[----:B------:R-:W-:Y:S02]  /*2410*/  IADD3.X R137, PT, PT, RZ, R137, RZ, P0, !PT ;  /* 0x00000089ff897210 */ /* 0x000fe400007fe4ff */
[----:B------:R-:W-:Y:S01]  /*2420*/  ISETP.LE.AND P0, PT, R5, UR4, PT ;  /* 0x0000000405007c0c */ /* 0x000fe2000bf03270 */
        /* <DEDUP_REMOVED lines=8> */
[----:B------:R-:W-:Y:S01]  /*24b0*/  SHF.L.U32 R29, R6, 0x3, RZ ;  /* 0x00000003061d7819 */ /* 0x000fe200000006ff */
        /* <DEDUP_REMOVED lines=32> */
[-C--:B0-----:R-:W-:Y:S01]  /*26c0*/  FFMA R93, R44, R24.reuse, R93 ;  /* 0x000000182c5d7223 */ /* 0x081fe2000000005d */
[----:B------:R-:W-:Y:S01]  /*26d0*/  FFMA R89, R52, R24, R89 ;  /* 0x0000001834597223 */ /* 0x000fe20000000059 */
[----:B------:R-:W-:-:S04]  /*26e0*/  IMAD.WIDE R138, R29, 0x4, R138 ;  /* 0x000000041d8a7825 */ /* 0x000fc800078e028a */
        /* <DEDUP_REMOVED lines=30> */
[----:B------:R-:W-:Y:S06]  /*28d0*/  BAR.SYNC.DEFER_BLOCKING 0x0 ;  /* 0x0000000000007b1d */ /* 0x000fec0000010000 */
[----:B------:R-:W-:Y:S05]  /*28e0*/  @!P0 BRA `(.L_x_1) ;  /* 0xffffffd800c88947 */ /* 0x000fea000383ffff */
.L_x_0:
[----:B------:R-:W1:Y:S01]  /*28f0*/  LDC R6, c[0x0][0x384] ;  /* 0x0000e100ff067b82 */ /* 0x000e620000000800 */
[----:B0-----:R-:W-:Y:S01]  /*2900*/  SHF.R.U32.HI R4, RZ, 0x1, R2 ;  /* 0x00000001ff047819 */ /* 0x001fe20000011602 */
[----:B------:R-:W0:Y:S01]  /*2910*/  LDCU.64 UR4, c[0x0][0x3a8] ;  /* 0x00007500ff0477ac */ /* 0x000e220008000a00 */
[----:B------:R-:W-:Y:S01]  /*2920*/  SHF.L.U32 R2, R2, 0x3, RZ ;  /* 0x0000000302027819 */ /* 0x000fe200000006ff */
[----:B------:R-:W2:Y:S03]  /*2930*/  LDCU UR6, c[0x0][0x3a0] ;  /* 0x00007400ff0677ac */ /* 0x000ea60008000800 */
[----:B------:R-:W-:Y:S01]  /*2940*/  LOP3.LUT R2, R2, 0x78, RZ, 0xc0, !PT ;  /* 0x0000007802027812 */ /* 0x000fe200078ec0ff */
[----:B------:R-:W3:Y:S01]  /*2950*/  LDCU UR7, c[0x0][0x38c] ;  /* 0x00007180ff0777ac */ /* 0x000ee20008000800 */
[----:B-1----:R-:W-:Y:S01]  /*2960*/  IMAD R0, R0, R6, R3 ;  /* 0x0000000600007224 */ /* 0x002fe200078e0203 */
[----:B------:R-:W-:-:S04]  /*2970*/  LOP3.LUT R3, R4, 0x1f8, RZ, 0xc0, !PT ;  /* 0x000001f804037812 */ /* 0x000fc800078ec0ff */
[----:B------:R-:W-:Y:S01]  /*2980*/  SHF.L.U32 R0, R0, 0x7, RZ ;  /* 0x0000000700007819 */ /* 0x000fe200000006ff */
[----:B------:R-:W-:-:S03]  /*2990*/  IMAD R3, R3, R6, R2 ;  /* 0x0000000603037224 */ /* 0x000fc600078e0202 */
[----:B------:R-:W-:Y:S02]  /*29a0*/  SHF.R.S32.HI R8, RZ, 0x1f, R0 ;  /* 0x0000001fff087819 */ /* 0x000fe40000011400 */
[----:B------:R-:W-:-:S04]  /*29b0*/  IADD3 R2, P0, PT, R0, R3, RZ ;  /* 0x0000000300027210 */ /* 0x000fc80007f1e0ff */
[----:B------:R-:W-:Y:S02]  /*29c0*/  LEA.HI.X.SX32 R5, R3, R8, 0x1, P0 ;  /* 0x0000000803057211 */ /* 0x000fe400000f0eff */
[----:B0-----:R-:W-:-:S04]  /*29d0*/  LEA R4, P0, R2, UR4, 0x2 ;  /* 0x0000000402047c11 */ /* 0x001fc8000f8010ff */
[----:B------:R-:W-:-:S05]  /*29e0*/  LEA.HI.X R5, R2, UR5, R5, 0x2, P0 ;  /* 0x0000000502057c11 */ /* 0x000fca00080f1405 */
[----:B------:R-:W2:Y:S04]  /*29f0*/  LDG.E R2, desc[UR8][R4.64] ;  /* 0x0000000804027981 */ /* 0x000ea8000c1e1900 */
[----:B------:R-:W4:Y:S04]  /*2a00*/  LDG.E R12, desc[UR8][R4.64+0x4] ;  /* 0x00000408040c7981 */ /* 0x000f28000c1e1900 */
[----:B------:R-:W5:Y:S04]  /*2a10*/  LDG.E R14, desc[UR8][R4.64+0x8] ;  /* 0x00000808040e7981 */ /* 0x000f68000c1e1900 */
[----:B------:R-:W5:Y:S04]  /*2a20*/  LDG.E R23, desc[UR8][R4.64+0xc] ;  /* 0x00000c0804177981 */ /* 0x000f68000c1e1900 */
[----:B------:R-:W5:Y:S04]  /*2a30*/  LDG.E R24, desc[UR8][R4.64+0x10] ;  /* 0x0000100804187981 */ /* 0x000f68000c1e1900 */
[----:B------:R-:W5:Y:S04]  /*2a40*/  LDG.E R25, desc[UR8][R4.64+0x14] ;  /* 0x0000140804197981 */ /* 0x000f68000c1e1900 */
[----:B------:R-:W5:Y:S04]  /*2a50*/  LDG.E R26, desc[UR8][R4.64+0x18] ;  /* 0x00001808041a7981 */ /* 0x000f68000c1e1900 */
[----:B------:R-:W5:Y:S01]  /*2a60*/  LDG.E R27, desc[UR8][R4.64+0x1c] ;  /* 0x00001c08041b7981 */ /* 0x000f62000c1e1900 */
[----:B------:R-:W-:-:S04]  /*2a70*/  IADD3 R29, PT, PT, R3, R6, RZ ;  /* 0x00000006031d7210 */ /* 0x000fc80007ffe0ff */
[----:B------:R-:W-:-:S04]  /*2a80*/  IADD3 R28, P0, PT, R0, R29, RZ ;  /* 0x0000001d001c7210 */ /* 0x000fc80007f1e0ff */
[----:B------:R-:W-:Y:S01]  /*2a90*/  LEA.HI.X.SX32 R31, R29, R8, 0x1, P0 ;  /* 0x000000081d1f7211 */ /* 0x000fe200000f0eff */
[----:B--2---:R-:W-:Y:S01]  /*2aa0*/  FMUL R10, R2, UR6 ;  /* 0x00000006020a7c20 */ /* 0x004fe20008400000 */
[----:B------:R-:W-:Y:S01]  /*2ab0*/  LEA R2, P0, R28, UR4, 0x2 ;  /* 0x000000041c027c11 */ /* 0x000fe2000f8010ff */
[----:B----4-:R-:W-:Y:S02]  /*2ac0*/  FMUL R3, R12, UR6 ;  /* 0x000000060c037c20 */ /* 0x010fe40008400000 */
[----:B---3--:R-:W-:Y:S01]  /*2ad0*/  FFMA R19, R19, UR7, R10 ;  /* 0x0000000713137c23 */ /* 0x008fe2000800000a */
[----:B-----5:R-:W-:Y:S01]  /*2ae0*/  FMUL R14, R14, UR6 ;  /* 0x000000060e0e7c20 */ /* 0x020fe20008400000 */
[----:B------:R-:W-:Y:S01]  /*2af0*/  FFMA R21, R16, UR7, R3 ;  /* 0x0000000710157c23 */ /* 0x000fe20008000003 */
[----:B------:R-:W-:Y:S02]  /*2b00*/  LEA.HI.X R3, R28, UR5, R31, 0x2, P0 ;  /* 0x000000051c037c11 */ /* 0x000fe400080f141f */
[----:B------:R-:W-:Y:S01]  /*2b10*/  STG.E desc[UR8][R4.64], R19 ;  /* 0x0000001304007986 */ /* 0x000fe2000c101908 */
[----:B------:R-:W-:Y:S01]  /*2b20*/  FMUL R23, R23, UR6 ;  /* 0x0000000617177c20 */ /* 0x000fe20008400000 */
[----:B------:R-:W-:-:S02]  /*2b30*/  FFMA R99, R99, UR7, R14 ;  /* 0x0000000763637c23 */ /* 0x000fc4000800000e */
[----:B------:R0:W-:Y:S01]  /*2b40*/  STG.E desc[UR8][R4.64+0x4], R21 ;  /* 0x0000041504007986 */ /* 0x0001e2000c101908 */
[----:B------:R-:W-:Y:S01]  /*2b50*/  FMUL R24, R24, UR6 ;  /* 0x0000000618187c20 */ /* 0x000fe20008400000 */
[----:B------:R-:W-:Y:S02]  /*2b60*/  FFMA R23, R104, UR7, R23 ;  /* 0x0000000768177c23 */ /* 0x000fe40008000017 */
[----:B------:R-:W-:Y:S01]  /*2b70*/  STG.E desc[UR8][R4.64+0x8], R99 ;  /* 0x0000086304007986 */ /* 0x000fe2000c101908 */
[----:B------:R-:W-:Y:S01]  /*2b80*/  FMUL R25, R25, UR6 ;  /* 0x0000000619197c20 */ /* 0x000fe20008400000 */
[----:B------:R-:W-:Y:S02]  /*2b90*/  FFMA R93, R93, UR7, R24 ;  /* 0x000000075d5d7c23 */ /* 0x000fe40008000018 */
[----:B------:R-:W-:Y:S01]  /*2ba0*/  STG.E desc[UR8][R4.64+0xc], R23 ;  /* 0x00000c1704007986 */ /* 0x000fe2000c101908 */
[----:B------:R-:W-:Y:S01]  /*2bb0*/  FMUL R26, R26, UR6 ;  /* 0x000000061a1a7c20 */ /* 0x000fe20008400000 */
[----:B------:R-:W-:-:S02]  /*2bc0*/  FFMA R25, R20, UR7, R25 ;  /* 0x0000000714197c23 */ /* 0x000fc40008000019 */
[----:B------:R-:W-:Y:S01]  /*2bd0*/  STG.E desc[UR8][R4.64+0x10], R93 ;  /* 0x0000105d04007986 */ /* 0x000fe2000c101908 */
[----:B------:R-:W-:Y:S01]  /*2be0*/  FMUL R27, R27, UR6 ;  /* 0x000000061b1b7c20 */ /* 0x000fe20008400000 */
[----:B------:R-:W-:Y:S02]  /*2bf0*/  FFMA R101, R101, UR7, R26 ;  /* 0x0000000765657c23 */ /* 0x000fe4000800001a */
[----:B------:R-:W-:Y:S01]  /*2c00*/  STG.E desc[UR8][R4.64+0x14], R25 ;  /* 0x0000141904007986 */ /* 0x000fe2000c101908 */
[----:B------:R-:W-:-:S03]  /*2c10*/  FFMA R27, R106, UR7, R27 ;  /* 0x000000076a1b7c23 */ /* 0x000fc6000800001b */
[----:B------:R-:W-:Y:S04]  /*2c20*/  STG.E desc[UR8][R4.64+0x18], R101 ;  /* 0x0000186504007986 */ /* 0x000fe8000c101908 */
[----:B------:R1:W-:Y:S04]  /*2c30*/  STG.E desc[UR8][R4.64+0x1c], R27 ;  /* 0x00001c1b04007986 */ /* 0x0003e8000c101908 */
[----:B------:R-:W2:Y:S04]  /*2c40*/  LDG.E R12, desc[UR8][R2.64+0x4] ;  /* 0x00000408020c7981 */ /* 0x000ea8000c1e1900 */
[----:B------:R-:W3:Y:S04]  /*2c50*/  LDG.E R10, desc[UR8][R2.64] ;  /* 0x00000008020a7981 */ /* 0x000ee8000c1e1900 */
[----:B------:R-:W4:Y:S04]  /*2c60*/  LDG.E R14, desc[UR8][R2.64+0x8] ;  /* 0x00000808020e7981 */ /* 0x000f28000c1e1900 */
[----:B------:R-:W5:Y:S04]  /*2c70*/  LDG.E R16, desc[UR8][R2.64+0xc] ;  /* 0x00000c0802107981 */ /* 0x000f68000c1e1900 */
[----:B------:R-:W5:Y:S04]  /*2c80*/  LDG.E R20, desc[UR8][R2.64+0x10] ;  /* 0x0000100802147981 */ /* 0x000f68000c1e1900 */
[----:B------:R-:W5:Y:S04]  /*2c90*/  LDG.E R24, desc[UR8][R2.64+0x14] ;  /* 0x0000140802187981 */ /* 0x000f68000c1e1900 */
[----:B------:R-:W5:Y:S04]  /*2ca0*/  LDG.E R26, desc[UR8][R2.64+0x18] ;  /* 0x00001808021a7981 */ /* 0x000f68000c1e1900 */
[----:B------:R-:W5:Y:S01]  /*2cb0*/  LDG.E R28, desc[UR8][R2.64+0x1c] ;  /* 0x00001c08021c7981 */ /* 0x000f62000c1e1900 */
[----:B------:R-:W-:-:S04]  /*2cc0*/  IADD3 R29, PT, PT, R29, R6, RZ ;  /* 0x000000061d1d7210 */ /* 0x000fc80007ffe0ff */
[----:B0-----:R-:W-:-:S04]  /*2cd0*/  IADD3 R21, P0, PT, R0, R29, RZ ;  /* 0x0000001d00157210 */ /* 0x001fc80007f1e0ff */
[----:B------:R-:W-:Y:S02]  /*2ce0*/  LEA.HI.X.SX32 R30, R29, R8, 0x1, P0 ;  /* 0x000000081d1e7211 */ /* 0x000fe400000f0eff */
[----:B-1----:R-:W-:Y:S01]  /*2cf0*/  LEA R4, P0, R21, UR4, 0x2 ;  /* 0x0000000415047c11 */ /* 0x002fe2000f8010ff */
[----:B--2---:R-:W-:-:S04]  /*2d00*/  FMUL R5, R12, UR6 ;  /* 0x000000060c057c20 */ /* 0x004fc80008400000 */
[----:B------:R-:W-:Y:S01]  /*2d10*/  FFMA R19, R18, UR7, R5 ;  /* 0x0000000712137c23 */ /* 0x000fe20008000005 */
[----:B------:R-:W-:Y:S01]  /*2d20*/  LEA.HI.X R5, R21, UR5, R30, 0x2, P0 ;  /* 0x0000000515057c11 */ /* 0x000fe200080f141e */
[----:B---3--:R-:W-:Y:S01]  /*2d30*/  FMUL R10, R10, UR6 ;  /* 0x000000060a0a7c20 */ /* 0x008fe20008400000 */
[----:B----4-:R-:W-:Y:S01]  /*2d40*/  FMUL R14, R14, UR6 ;  /* 0x000000060e0e7c20 */ /* 0x010fe20008400000 */
[----:B-----5:R-:W-:Y:S01]  /*2d50*/  FMUL R21, R16, UR6 ;  /* 0x0000000610157c20 */ /* 0x020fe20008400000 */
[----:B------:R-:W-:Y:S01]  /*2d60*/  FMUL R20, R20, UR6 ;  /* 0x0000000614147c20 */ /* 0x000fe20008400000 */
[----:B------:R-:W-:Y:S01]  /*2d70*/  FMUL R23, R24, UR6 ;  /* 0x0000000618177c20 */ /* 0x000fe20008400000 */
[----:B------:R-:W-:Y:S01]  /*2d80*/  FMUL R26, R26, UR6 ;  /* 0x000000061a1a7c20 */ /* 0x000fe20008400000 */
[----:B------:R-:W-:Y:S01]  /*2d90*/  FMUL R25, R28, UR6 ;  /* 0x000000061c197c20 */ /* 0x000fe20008400000 */
[----:B------:R-:W-:Y:S01]  /*2da0*/  FFMA R17, R17, UR7, R10 ;  /* 0x0000000711117c23 */ /* 0x000fe2000800000a */
[----:B------:R-:W-:Y:S01]  /*2db0*/  FFMA R103, R103, UR7, R14 ;  /* 0x0000000767677c23 */ /* 0x000fe2000800000e */
[----:B------:R-:W-:Y:S01]  /*2dc0*/  FFMA R21, R108, UR7, R21 ;  /* 0x000000076c157c23 */ /* 0x000fe20008000015 */
[----:B------:R-:W-:Y:S01]  /*2dd0*/  FFMA R89, R89, UR7, R20 ;  /* 0x0000000759597c23 */ /* 0x000fe20008000014 */
[----:B------:R-:W-:Y:S01]  /*2de0*/  FFMA R23, R22, UR7, R23 ;  /* 0x0000000716177c23 */ /* 0x000fe20008000017 */
[----:B------:R-:W-:Y:S01]  /*2df0*/  FFMA R105, R105, UR7, R26 ;  /* 0x0000000769697c23 */ /* 0x000fe2000800001a */
[----:B------:R-:W-:Y:S01]  /*2e00*/  FFMA R25, R110, UR7, R25 ;  /* 0x000000076e197c23 */ /* 0x000fe20008000019 */
[----:B------:R-:W-:Y:S04]  /*2e10*/  STG.E desc[UR8][R2.64], R17 ;  /* 0x0000001102007986 */ /* 0x000fe8000c101908 */
[----:B------:R0:W-:Y:S04]  /*2e20*/  STG.E desc[UR8][R2.64+0x4], R19 ;  /* 0x0000041302007986 */ /* 0x0001e8000c101908 */
[----:B------:R-:W-:Y:S04]  /*2e30*/  STG.E desc[UR8][R2.64+0x8], R103 ;  /* 0x0000086702007986 */ /* 0x000fe8000c101908 */
[----:B------:R-:W-:Y:S04]  /*2e40*/  STG.E desc[UR8][R2.64+0xc], R21 ;  /* 0x00000c1502007986 */ /* 0x000fe8000c101908 */
[----:B------:R-:W-:Y:S04]  /*2e50*/  STG.E desc[UR8][R2.64+0x10], R89 ;  /* 0x0000105902007986 */ /* 0x000fe8000c101908 */
[----:B------:R-:W-:Y:S04]  /*2e60*/  STG.E desc[UR8][R2.64+0x14], R23 ;  /* 0x0000141702007986 */ /* 0x000fe8000c101908 */
        /* <DEDUP_REMOVED lines=68> */
[----:B------:R0:W-:Y:S04]  /*32b0*/  STG.E desc[UR8][R2.64], R13 ;  /* 0x0000000d02007986 */ /* 0x0001e8000c101908 */
[----:B------:R1:W-:Y:S04]  /*32c0*/  STG.E desc[UR8][R2.64+0x4], R15 ;  /* 0x0000040f02007986 */ /* 0x0003e8000c101908 */
[----:B------:R-:W-:Y:S04]  /*32d0*/  STG.E desc[UR8][R2.64+0x8], R111 ;  /* 0x0000086f02007986 */ /* 0x000fe8000c101908 */
[----:B------:R-:W-:Y:S04]  /*32e0*/  STG.E desc[UR8][R2.64+0xc], R17 ;  /* 0x00000c1102007986 */ /* 0x000fe8000c101908 */
[----:B------:R-:W-:Y:S04]  /*32f0*/  STG.E desc[UR8][R2.64+0x10], R87 ;  /* 0x0000105702007986 */ /* 0x000fe8000c101908 */
[----:B------:R-:W-:Y:S04]  /*3300*/  STG.E desc[UR8][R2.64+0x14], R19 ;  /* 0x0000141302007986 */ /* 0x000fe8000c101908 */
[----:B------:R-:W-:Y:S04]  /*3310*/  STG.E desc[UR8][R2.64+0x18], R113 ;  /* 0x0000187102007986 */ /* 0x000fe8000c101908 */
[----:B------:R2:W-:Y:S04]  /*3320*/  STG.E desc[UR8][R2.64+0x1c], R21 ;  /* 0x00001c1502007986 */ /* 0x0005e8000c101908 */
[----:B------:R-:W3:Y:S04]  /*3330*/  LDG.E R12, desc[UR8][R4.64+0x4] ;  /* 0x00000408040c7981 */ /* 0x000ee8000c1e1900 */
[----:B0-----:R-:W4:Y:S04]  /*3340*/  LDG.E R13, desc[UR8][R4.64+0x8] ;  /* 0x00000808040d7981 */ /* 0x001f28000c1e1900 */
[----:B------:R-:W5:Y:S04]  /*3350*/  LDG.E R10, desc[UR8][R4.64] ;  /* 0x00000008040a7981 */ /* 0x000f68000c1e1900 */
[----:B------:R-:W5:Y:S04]  /*3360*/  LDG.E R14, desc[UR8][R4.64+0xc] ;  /* 0x00000c08040e7981 */ /* 0x000f68000c1e1900 */
[----:B------:R-:W5:Y:S04]  /*3370*/  LDG.E R16, desc[UR8][R4.64+0x10] ;  /* 0x0000100804107981 */ /* 0x000f68000c1e1900 */
[----:B------:R-:W5:Y:S04]  /*3380*/  LDG.E R18, desc[UR8][R4.64+0x14] ;  /* 0x0000140804127981 */ /* 0x000f68000c1e1900 */
[----:B------:R-:W5:Y:S04]  /*3390*/  LDG.E R20, desc[UR8][R4.64+0x18] ;  /* 0x0000180804147981 */ /* 0x000f68000c1e1900 */
[----:B------:R-:W5:Y:S01]  /*33a0*/  LDG.E R22, desc[UR8][R4.64+0x1c] ;  /* 0x00001c0804167981 */ /* 0x000f62000c1e1900 */
[----:B------:R-:W-:-:S04]  /*33b0*/  IADD3 R29, PT, PT, R29, R6, RZ ;  /* 0x000000061d1d7210 */ /* 0x000fc80007ffe0ff */
[----:B-1----:R-:W-:-:S04]  /*33c0*/  IADD3 R15, P0, PT, R0, R29, RZ ;  /* 0x0000001d000f7210 */ /* 0x002fc80007f1e0ff */
[----:B------:R-:W-:Y:S02]  /*33d0*/  LEA.HI.X.SX32 R24, R29, R8, 0x1, P0 ;  /* 0x000000081d187211 */ /* 0x000fe400000f0eff */
[----:B--2---:R-:W-:Y:S01]  /*33e0*/  LEA R2, P0, R15, UR4, 0x2 ;  /* 0x000000040f027c11 */ /* 0x004fe2000f8010ff */
[----:B---3--:R-:W-:Y:S01]  /*33f0*/  FMUL R3, R12, UR6 ;  /* 0x000000060c037c20 */ /* 0x008fe20008400000 */
[----:B----4-:R-:W-:-:S03]  /*3400*/  FMUL R12, R13, UR6 ;  /* 0x000000060d0c7c20 */ /* 0x010fc60008400000 */
[----:B------:R-:W-:Y:S01]  /*3410*/  FFMA R13, R88, UR7, R3 ;  /* 0x00000007580d7c23 */ /* 0x000fe20008000003 */
[----:B------:R-:W-:Y:S01]  /*3420*/  LEA.HI.X R3, R15, UR5, R24, 0x2, P0 ;  /* 0x000000050f037c11 */ /* 0x000fe200080f1418 */
[----:B-----5:R-:W-:Y:S01]  /*3430*/  FMUL R10, R10, UR6 ;  /* 0x000000060a0a7c20 */ /* 0x020fe20008400000 */
[----:B------:R-:W-:Y:S01]  /*3440*/  FMUL R15, R14, UR6 ;  /* 0x000000060e0f7c20 */ /* 0x000fe20008400000 */
        /* <DEDUP_REMOVED lines=14> */
[----:B------:R2:W-:Y:S04]  /*3530*/  STG.E desc[UR8][R4.64+0xc], R15 ;  /* 0x00000c0f04007986 */ /* 0x0005e8000c101908 */
[----:B------:R-:W-:Y:S04]  /*3540*/  STG.E desc[UR8][R4.64+0x10], R85 ;  /* 0x0000105504007986 */ /* 0x000fe8000c101908 */
[----:B------:R-:W-:Y:S04]  /*3550*/  STG.E desc[UR8][R4.64+0x14], R17 ;  /* 0x0000141104007986 */ /* 0x000fe8000c101908 */
[----:B------:R-:W-:Y:S04]  /*3560*/  STG.E desc[UR8][R4.64+0x18], R117 ;  /* 0x0000187504007986 */ /* 0x000fe8000c101908 */
[----:B------:R3:W-:Y:S04]  /*3570*/  STG.E desc[UR8][R4.64+0x1c], R19 ;  /* 0x00001c1304007986 */ /* 0x0007e8000c101908 */
[----:B------:R-:W4:Y:S04]  /*3580*/  LDG.E R10, desc[UR8][R2.64] ;  /* 0x00000008020a7981 */ /* 0x000f28000c1e1900 */
[----:B0-----:R-:W5:Y:S04]  /*3590*/  LDG.E R11, desc[UR8][R2.64+0x4] ;  /* 0x00000408020b7981 */ /* 0x001f68000c1e1900 */
[----:B------:R-:W5:Y:S04]  /*35a0*/  LDG.E R12, desc[UR8][R2.64+0x8] ;  /* 0x00000808020c7981 */ /* 0x000f68000c1e1900 */
[----:B-1----:R-:W5:Y:S04]  /*35b0*/  LDG.E R13, desc[UR8][R2.64+0xc] ;  /* 0x00000c08020d7981 */ /* 0x002f68000c1e1900 */
[----:B------:R-:W5:Y:S04]  /*35c0*/  LDG.E R14, desc[UR8][R2.64+0x10] ;  /* 0x00001008020e7981 */ /* 0x000f68000c1e1900 */
[----:B------:R-:W5:Y:S04]  /*35d0*/  LDG.E R16, desc[UR8][R2.64+0x14] ;  /* 0x0000140802107981 */ /* 0x000f68000c1e1900 */
[----:B------:R-:W5:Y:S04]  /*35e0*/  LDG.E R18, desc[UR8][R2.64+0x18] ;  /* 0x0000180802127981 */ /* 0x000f68000c1e1900 */
[----:B------:R-:W5:Y:S01]  /*35f0*/  LDG.E R20, desc[UR8][R2.64+0x1c] ;  /* 0x00001c0802147981 */ /* 0x000f62000c1e1900 */
[----:B------:R-:W-:-:S04]  /*3600*/  IADD3 R29, PT, PT, R29, R6, RZ ;  /* 0x000000061d1d7210 */ /* 0x000fc80007ffe0ff */
[----:B--2---:R-:W-:-:S04]  /*3610*/  IADD3 R15, P0, PT, R0, R29, RZ ;  /* 0x0000001d000f7210 */ /* 0x004fc80007f1e0ff */
[----:B------:R-:W-:Y:S02]  /*3620*/  LEA.HI.X.SX32 R22, R29, R8, 0x1, P0 ;  /* 0x000000081d167211 */ /* 0x000fe400000f0eff */
[----:B---3--:R-:W-:-:S04]  /*3630*/  LEA R4, P0, R15, UR4, 0x2 ;  /* 0x000000040f047c11 */ /* 0x008fc8000f8010ff */
[----:B------:R-:W-:Y:S01]  /*3640*/  LEA.HI.X R5, R15, UR5, R22, 0x2, P0 ;  /* 0x000000050f057c11 */ /* 0x000fe200080f1416 */
[----:B----4-:R-:W-:Y:S01]  /*3650*/  FMUL R10, R10, UR6 ;  /* 0x000000060a0a7c20 */ /* 0x010fe20008400000 */
[----:B-----5:R-:W-:Y:S01]  /*3660*/  FMUL R11, R11, UR6 ;  /* 0x000000060b0b7c20 */ /* 0x020fe20008400000 */
[----:B------:R-:W-:Y:S01]  /*3670*/  FMUL R12, R12, UR6 ;  /* 0x000000060c0c7c20 */ /* 0x000fe20008400000 */
        /* <DEDUP_REMOVED lines=23> */
[----:B-1----:R-:W5:Y:S04]  /*37f0*/  LDG.E R11, desc[UR8][R4.64+0x8] ;  /* 0x00000808040b7981 */ /* 0x002f68000c1e1900 */
[----:B------:R-:W5:Y:S04]  /*3800*/  LDG.E R12, desc[UR8][R4.64+0xc] ;  /* 0x00000c08040c7981 */ /* 0x000f68000c1e1900 */
[----:B------:R-:W5:Y:S04]  /*3810*/  LDG.E R14, desc[UR8][R4.64+0x10] ;  /* 0x00001008040e7981 */ /* 0x000f68000c1e1900 */
[----:B------:R-:W5:Y:S04]  /*3820*/  LDG.E R16, desc[UR8][R4.64+0x14] ;  /* 0x0000140804107981 */ /* 0x000f68000c1e1900 */
[----:B------:R-:W5:Y:S04]  /*3830*/  LDG.E R18, desc[UR8][R4.64+0x18] ;  /* 0x0000180804127981 */ /* 0x000f68000c1e1900 */
[----:B------:R-:W5:Y:S01]  /*3840*/  LDG.E R19, desc[UR8][R4.64+0x1c] ;  /* 0x00001c0804137981 */ /* 0x000f62000c1e1900 */
[----:B------:R-:W-:-:S04]  /*3850*/  IADD3 R29, PT, PT, R29, R6, RZ ;  /* 0x000000061d1d7210 */ /* 0x000fc80007ffe0ff */
[----:B--2---:R-:W-:-:S04]  /*3860*/  IADD3 R13, P0, PT, R0, R29, RZ ;  /* 0x0000001d000d7210 */ /* 0x004fc80007f1e0ff */
[----:B------:R-:W-:Y:S02]  /*3870*/  LEA.HI.X.SX32 R8, R29, R8, 0x1, P0 ;  /* 0x000000081d087211 */ /* 0x000fe400000f0eff */
[----:B---3--:R-:W-:Y:S01]  /*3880*/  LEA R2, P0, R13, UR4, 0x2 ;  /* 0x000000040d027c11 */ /* 0x008fe2000f8010ff */
[----:B----4-:R-:W-:Y:S01]  /*3890*/  FMUL R3, R10, UR6 ;  /* 0x000000060a037c20 */ /* 0x010fe20008400000 */
[----:B-----5:R-:W-:-:S03]  /*38a0*/  FMUL R0, R9, UR6 ;  /* 0x0000000609007c20 */ /* 0x020fc60008400000 */
[----:B------:R-:W-:Y:S01]  /*38b0*/  FFMA R9, R96, UR7, R3 ;  /* 0x0000000760097c23 */ /* 0x000fe20008000003 */
[----:B------:R-:W-:Y:S01]  /*38c0*/  LEA.HI.X R3, R13, UR5, R8, 0x2, P0 ;  /* 0x000000050d037c11 */ /* 0x000fe200080f1408 */
        /* <DEDUP_REMOVED lines=14> */
[----:B------:R-:W-:Y:S04]  /*39b0*/  STG.E desc[UR8][R4.64+0x4], R9 ;  /* 0x0000040904007986 */ /* 0x000fe8000c101908 */
[----:B------:R-:W-:Y:S04]  /*39c0*/  STG.E desc[UR8][R4.64+0x8], R123 ;  /* 0x0000087b04007986 */ /* 0x000fe8000c101908 */
[----:B------:R0:W-:Y:S04]  /*39d0*/  STG.E desc[UR8][R4.64+0xc], R11 ;  /* 0x00000c0b04007986 */ /* 0x0001e8000c101908 */
[----:B------:R-:W-:Y:S04]  /*39e0*/  STG.E desc[UR8][R4.64+0x10], R83 ;  /* 0x0000105304007986 */ /* 0x000fe8000c101908 */
[----:B------:R-:W-:Y:S04]  /*39f0*/  STG.E desc[UR8][R4.64+0x14], R13 ;  /* 0x0000140d04007986 */ /* 0x000fe8000c101908 */
[----:B------:R-:W-:Y:S04]  /*3a00*/  STG.E desc[UR8][R4.64+0x18], R125 ;  /* 0x0000187d04007986 */ /* 0x000fe8000c101908 */
[----:B------:R1:W-:Y:S04]  /*3a10*/  STG.E desc[UR8][R4.64+0x1c], R19 ;  /* 0x00001c1304007986 */ /* 0x0003e8000c101908 */
[----:B------:R-:W2:Y:S04]  /*3a20*/  LDG.E R0, desc[UR8][R2.64] ;  /* 0x0000000802007981 */ /* 0x000ea8000c1e1900 */
[----:B0-----:R-:W3:Y:S04]  /*3a30*/  LDG.E R11, desc[UR8][R2.64+0x18] ;  /* 0x00001808020b7981 */ /* 0x001ee8000c1e1900 */
[----:B------:R-:W4:Y:S04]  /*3a40*/  LDG.E R6, desc[UR8][R2.64+0x4] ;  /* 0x0000040802067981 */ /* 0x000f28000c1e1900 */
[----:B------:R-:W5:Y:S04]  /*3a50*/  LDG.E R8, desc[UR8][R2.64+0x8] ;  /* 0x0000080802087981 */ /* 0x000f68000c1e1900 */
[----:B------:R-:W5:Y:S04]  /*3a60*/  LDG.E R9, desc[UR8][R2.64+0xc] ;  /* 0x00000c0802097981 */ /* 0x000f68000c1e1900 */
[----:B------:R-:W5:Y:S04]  /*3a70*/  LDG.E R10, desc[UR8][R2.64+0x10] ;  /* 0x00001008020a7981 */ /* 0x000f68000c1e1900 */
[----:B------:R-:W1:Y:S04]  /*3a80*/  LDG.E R12, desc[UR8][R2.64+0x14] ;  /* 0x00001408020c7981 */ /* 0x000e68000c1e1900 */
[----:B------:R-:W5:Y:S01]  /*3a90*/  LDG.E R14, desc[UR8][R2.64+0x1c] ;  /* 0x00001c08020e7981 */ /* 0x000f62000c1e1900 */
[----:B--2---:R-:W-:-:S04]  /*3aa0*/  FMUL R0, R0, UR6 ;  /* 0x0000000600007c20 */ /* 0x004fc80008400000 */
[----:B------:R-:W-:Y:S01]  /*3ab0*/  FFMA R95, R95, UR7, R0 ;  /* 0x000000075f5f7c23 */ /* 0x000fe20008000000 */
[----:B---3--:R-:W-:Y:S01]  /*3ac0*/  FMUL R0, R11, UR6 ;  /* 0x000000060b007c20 */ /* 0x008fe20008400000 */
[----:B----4-:R-:W-:Y:S01]  /*3ad0*/  FMUL R7, R6, UR6 ;  /* 0x0000000606077c20 */ /* 0x010fe20008400000 */
[----:B-----5:R-:W-:Y:S01]  /*3ae0*/  FMUL R8, R8, UR6 ;  /* 0x0000000608087c20 */ /* 0x020fe20008400000 */
[----:B------:R-:W-:Y:S01]  /*3af0*/  FMUL R9, R9, UR6 ;  /* 0x0000000609097c20 */ /* 0x000fe20008400000 */
[----:B------:R-:W-:Y:S01]  /*3b00*/  FMUL R10, R10, UR6 ;  /* 0x000000060a0a7c20 */ /* 0x000fe20008400000 */
[----:B-1----:R-:W-:Y:S01]  /*3b10*/  FMUL R5, R12, UR6 ;  /* 0x000000060c057c20 */ /* 0x002fe20008400000 */
        /* <DEDUP_REMOVED lines=11> */
[----:B------:R-:W-:Y:S04]  /*3bd0*/  STG.E desc[UR8][R2.64+0xc], R9 ;  /* 0x00000c0902007986 */ /* 0x000fe8000c101908 */
[----:B------:R-:W-:Y:S04]  /*3be0*/  STG.E desc[UR8][R2.64+0x10], R97 ;  /* 0x0000106102007986 */ /* 0x000fe8000c101908 */
[----:B------:R-:W-:Y:S04]  /*3bf0*/  STG.E desc[UR8][R2.64+0x14], R5 ;  /* 0x0000140502007986 */ /* 0x000fe8000c101908 */
[----:B------:R-:W-:Y:S04]  /*3c00*/  STG.E desc[UR8][R2.64+0x18], R129 ;  /* 0x0000188102007986 */ /* 0x000fe8000c101908 */
[----:B------:R-:W-:Y:S01]  /*3c10*/  STG.E desc[UR8][R2.64+0x1c], R11 ;  /* 0x00001c0b02007986 */ /* 0x000fe2000c101908 */
[----:B------:R-:W-:Y:S05]  /*3c20*/  EXIT ;  /* 0x000000000000794d */ /* 0x000fea0003800000 */
.L_x_2:
[----:B------:R-:W-:-:S00]  /*3c30*/  BRA `(.L_x_2) ;  /* 0xfffffffc00fc7947 */ /* 0x000fc0000383ffff */
[----:B------:R-:W-:-:S00]  /*3c40*/  NOP ;  /* 0x0000000000007918 */ /* 0x000fc00000000000 */
        /* <DEDUP_REMOVED lines=11> */
.L_x_3:


//--------------------- .nv.shared._Z10mysgemm_v3ILi128ELi128ELi8ELi8ELi8EEviiifPfS0_fS0_ --------------------------
	.section	.nv.shared._Z10mysgemm_v3ILi128ELi128ELi8ELi8ELi8EEviiifPfS0_fS0_,"aw",@nobits
	.sectionflags	@""
	.align	4
.nv.shared._Z10mysgemm_v3ILi128ELi128ELi8ELi8ELi8EEviiifPfS0_fS0_:
	.zero		9216


//--------------------- .nv.shared.reserved.0     --------------------------
	.section	.nv.shared.reserved.0,"aw",@nobits
	.weak		__nv_reservedSMEM_offset_0_alias
	.size		__nv_reservedSMEM_offset_0_alias, 0, 64
	.other		__nv_reservedSMEM_offset_0_alias,@"STO_CUDA_RESERVED_SHARED STV_DEFAULT"
__nv_reservedSMEM_offset_0_alias:
	.zero		0
	.zero		64


//--------------------- .nv.constant0._Z10mysgemm_v3ILi128ELi128ELi8ELi8ELi8EEviiifPfS0_fS0_ --------------------------
	.section	.nv.constant0._Z10mysgemm_v3ILi128ELi128ELi8ELi8ELi8EEviiifPfS0_fS0_,"a",@progbits
	.sectionflags	@""
	.align	4
.nv.constant0._Z10mysgemm_v3ILi128ELi128ELi8ELi8ELi8EEviiifPfS0_fS0_:
	.zero		944


//--------------------- SYMBOLS --------------------------

	.type		.nv.reservedSmem.offset0,@object
	.size		.nv.reservedSmem.offset0,0x4
	.type		.nv.reservedSmem.cap,@object
	.size		.nv.reservedSmem.cap,0x4
